// auto-generated by cutlass_sweep.gemm — config: {"arch": "sm_100", "cluster_m": 1, "cluster_n": 1, "dtype": "e4m3", "dtype_b": "e4m3", "layout": "nt", "stages": 0, "tile_k": 64, "tile_m": 128, "tile_n": 256}
#include "cutlass/cutlass.h"
#include "cutlass/gemm/collective/collective_builder.hpp"
#include "cutlass/gemm/device/gemm_universal_adapter.h"
#include "cutlass/gemm/kernel/gemm_universal.hpp"
#include "cutlass/epilogue/collective/collective_builder.hpp"

using ElemA = cutlass::float_e4m3_t;
using ElemB = cutlass::float_e4m3_t;
using ElemCD = cutlass::float_e4m3_t;
using Acc  = float;
using TileShape    = cute::Shape<cute::_128, cute::_256, cute::_64>;
using ClusterShape = cute::Shape<cute::_1, cute::_1, cute::_1>;

using CollectiveEpilogue = typename cutlass::epilogue::collective::CollectiveBuilder<
    cutlass::arch::Sm100, cutlass::arch::OpClassTensorOp,
    TileShape, ClusterShape,
    cutlass::epilogue::collective::EpilogueTileAuto,
    Acc, Acc,
    ElemCD, cutlass::layout::RowMajor, 128 / cutlass::sizeof_bits<ElemCD>::value,
    ElemCD, cutlass::layout::RowMajor, 128 / cutlass::sizeof_bits<ElemCD>::value,
    cutlass::epilogue::collective::EpilogueScheduleAuto
  >::CollectiveOp;

using CollectiveMainloop = typename cutlass::gemm::collective::CollectiveBuilder<
    cutlass::arch::Sm100, cutlass::arch::OpClassTensorOp,
    ElemA, cutlass::layout::RowMajor, 128 / cutlass::sizeof_bits<ElemA>::value,
    ElemB, cutlass::layout::ColumnMajor, 128 / cutlass::sizeof_bits<ElemB>::value,
    Acc,
    TileShape, ClusterShape,
    cutlass::gemm::collective::StageCountAutoCarveout<static_cast<int>(sizeof(typename CollectiveEpilogue::SharedStorage))>,
    cutlass::gemm::collective::KernelScheduleAuto
  >::CollectiveOp;

using GemmKernel = cutlass::gemm::kernel::GemmUniversal<
    cute::Shape<int,int,int,int>,
    CollectiveMainloop,
    CollectiveEpilogue
>;
using Gemm = cutlass::gemm::device::GemmUniversalAdapter<GemmKernel>;

// Force the device kernel symbol into the cubin without needing a host main.
auto* _anchor = &cutlass::device_kernel<GemmKernel>;


// ===== COMPILED SASS (sm_100a) =====

	.target	sm_100a

	.elftype	@"ET_EXEC"


//--------------------- .note.nv.tkinfo           --------------------------
	.section	.note.nv.tkinfo,"",@"SHT_NOTE"
	.sectionflags	@"SHF_NOTE_NV_TKINFO"
	.tkinfo
        /*0018*/ 	.word	0x00000002
        /*0030*/ 	.string	""
        /*0030*/ 	.string	"ptxas"
        /*0030*/ 	.string	"Cuda compilation tools, release 13.0, V13.0.88"
        /*0030*/ 	.string	"Build cuda_13.0.r13.0/compiler.36424714_0"
        /*0030*/ 	.string	"-arch sm_100a -m 64 "



//--------------------- .note.nv.cuinfo           --------------------------
	.section	.note.nv.cuinfo,"",@"SHT_NOTE"
	.sectionflags	@"SHF_NOTE_NV_CUINFO"
        /*0018*/ 	.short	0x0002
        /*001a*/ 	.short	0x0064
        /*001c*/ 	.short	0x0082
	.zero		2


//--------------------- .nv.info                  --------------------------
	.section	.nv.info,"",@"SHT_CUDA_INFO"
	.align	4


	//----- nvinfo : EIATTR_REGCOUNT
	.align		4
        /*0000*/ 	.byte	0x04, 0x2f
        /*0002*/ 	.short	(.L_20 - .L_19)
	.align		4
.L_19:
        /*0004*/ 	.word	index@(_ZN7cutlass13device_kernelINS_4gemm6kernel13GemmUniversalIN4cute5tupleIJiiiiEEENS1_10collective13CollectiveMmaINS1_35MainloopSm100TmaUmmaWarpSpecializedILi7ELi2ELi2ENS5_IJNS4_1CILi1EEESB_SB_EEEEENS5_IJNSA_ILi128EEENSA_ILi256EEENSA_ILi64EEEEEENS_12float_e4m3_tENS5_IJlSB_lEEESI_SJ_NS4_8TiledMMAINS4_8MMA_AtomIJNS4_10MMA_TraitsINS4_19SM100_MMA_F8F6F4_SSEJSI_SI_fSE_SF_NS4_17integral_constantINS4_4UMMA5MajorELSQ_0EEESR_NSO_INSP_7ScaleInELSS_0EEEST_EEEEEENS4_6LayoutISC_NS5_IJNSA_ILi0EEESX_SX_EEEEENS5_IJNS4_10UnderscoreES10_S10_EEEEENS4_13SM90_TMA_LOADENS4_14ComposedLayoutINS4_7SwizzleILi2ELi4ELi3EEENS4_18smem_ptr_flag_bitsILi8EEENSW_INS5_IJNSA_ILi8EEESG_EEENS5_IJSG_SB_EEEEEEEvNS4_8identityES13_S1D_vS1E_EENS_8epilogue10collective18CollectiveEpilogueINS1G_23Sm100TmaWarpSpecializedILi4ELi2ELi64ELb0ELb0EEEJSH_NS5_IJNSW_ISE_SB_EENSW_ISG_SB_EEEEESI_SJ_SI_SJ_NS1G_6fusion15FusionCallbacksIS1K_NS1O_17LinearCombinationISI_fSI_fLNS_15FloatRoundStyleE2EEESH_S1N_JEEENS4_5SM1004TMEM4LOAD26SM100_TMEM_LOAD_32dp32b64xES13_S1D_NS4_39AutoVectorizingCopyWithAssumedAlignmentILi128EEENS4_14SM90_TMA_STOREES1D_S1Z_S1Z_EEEvvEEEEvNT_6ParamsE)
        /*0008*/ 	.word	0x000000e0


	//----- nvinfo : EIATTR_FRAME_SIZE
	.align		4
.L_20:
        /*000c*/ 	.byte	0x04, 0x11
        /*000e*/ 	.short	(.L_22 - .L_21)
	.align		4
.L_21:
        /*0010*/ 	.word	index@($__internal_2_$__cuda_sm10x_tcgen05_guardrail_trap_unallocated_columns_being_dealloced)
        /*0014*/ 	.word	0x00000000


	//----- nvinfo : EIATTR_FRAME_SIZE
	.align		4
.L_22:
        /*0018*/ 	.byte	0x04, 0x11
        /*001a*/ 	.short	(.L_24 - .L_23)
	.align		4
.L_23:
        /*001c*/ 	.word	index@($__internal_1_$__cuda_sm10x_tcgen05_guardrail_trap_phase_invalid_during_alloc)
        /*0020*/ 	.word	0x00000000


	//----- nvinfo : EIATTR_FRAME_SIZE
	.align		4
.L_24:
        /*0024*/ 	.byte	0x04, 0x11
        /*0026*/ 	.short	(.L_26 - .L_25)
	.align		4
.L_25:
        /*0028*/ 	.word	index@($__internal_0_$__cuda_sm10x_tcgen05_guardrail_trap_col_being_dealloced_not_returned_by_alloc)
        /*002c*/ 	.word	0x00000000


	//----- nvinfo : EIATTR_FRAME_SIZE
	.align		4
.L_26:
        /*0030*/ 	.byte	0x04, 0x11
        /*0032*/ 	.short	(.L_28 - .L_27)
	.align		4
.L_27:
        /*0034*/ 	.word	index@(_ZN7cutlass13device_kernelINS_4gemm6kernel13GemmUniversalIN4cute5tupleIJiiiiEEENS1_10collective13CollectiveMmaINS1_35MainloopSm100TmaUmmaWarpSpecializedILi7ELi2ELi2ENS5_IJNS4_1CILi1EEESB_SB_EEEEENS5_IJNSA_ILi128EEENSA_ILi256EEENSA_ILi64EEEEEENS_12float_e4m3_tENS5_IJlSB_lEEESI_SJ_NS4_8TiledMMAINS4_8MMA_AtomIJNS4_10MMA_TraitsINS4_19SM100_MMA_F8F6F4_SSEJSI_SI_fSE_SF_NS4_17integral_constantINS4_4UMMA5MajorELSQ_0EEESR_NSO_INSP_7ScaleInELSS_0EEEST_EEEEEENS4_6LayoutISC_NS5_IJNSA_ILi0EEESX_SX_EEEEENS5_IJNS4_10UnderscoreES10_S10_EEEEENS4_13SM90_TMA_LOADENS4_14ComposedLayoutINS4_7SwizzleILi2ELi4ELi3EEENS4_18smem_ptr_flag_bitsILi8EEENSW_INS5_IJNSA_ILi8EEESG_EEENS5_IJSG_SB_EEEEEEEvNS4_8identityES13_S1D_vS1E_EENS_8epilogue10collective18CollectiveEpilogueINS1G_23Sm100TmaWarpSpecializedILi4ELi2ELi64ELb0ELb0EEEJSH_NS5_IJNSW_ISE_SB_EENSW_ISG_SB_EEEEESI_SJ_SI_SJ_NS1G_6fusion15FusionCallbacksIS1K_NS1O_17LinearCombinationISI_fSI_fLNS_15FloatRoundStyleE2EEESH_S1N_JEEENS4_5SM1004TMEM4LOAD26SM100_TMEM_LOAD_32dp32b64xES13_S1D_NS4_39AutoVectorizingCopyWithAssumedAlignmentILi128EEENS4_14SM90_TMA_STOREES1D_S1Z_S1Z_EEEvvEEEEvNT_6ParamsE)
        /*0038*/ 	.word	0x00000000


	//----- nvinfo : EIATTR_MIN_STACK_SIZE
	.align		4
.L_28:
        /*003c*/ 	.byte	0x04, 0x12
        /*003e*/ 	.short	(.L_30 - .L_29)
	.align		4
.L_29:
        /*0040*/ 	.word	index@(_ZN7cutlass13device_kernelINS_4gemm6kernel13GemmUniversalIN4cute5tupleIJiiiiEEENS1_10collective13CollectiveMmaINS1_35MainloopSm100TmaUmmaWarpSpecializedILi7ELi2ELi2ENS5_IJNS4_1CILi1EEESB_SB_EEEEENS5_IJNSA_ILi128EEENSA_ILi256EEENSA_ILi64EEEEEENS_12float_e4m3_tENS5_IJlSB_lEEESI_SJ_NS4_8TiledMMAINS4_8MMA_AtomIJNS4_10MMA_TraitsINS4_19SM100_MMA_F8F6F4_SSEJSI_SI_fSE_SF_NS4_17integral_constantINS4_4UMMA5MajorELSQ_0EEESR_NSO_INSP_7ScaleInELSS_0EEEST_EEEEEENS4_6LayoutISC_NS5_IJNSA_ILi0EEESX_SX_EEEEENS5_IJNS4_10UnderscoreES10_S10_EEEEENS4_13SM90_TMA_LOADENS4_14ComposedLayoutINS4_7SwizzleILi2ELi4ELi3EEENS4_18smem_ptr_flag_bitsILi8EEENSW_INS5_IJNSA_ILi8EEESG_EEENS5_IJSG_SB_EEEEEEEvNS4_8identityES13_S1D_vS1E_EENS_8epilogue10collective18CollectiveEpilogueINS1G_23Sm100TmaWarpSpecializedILi4ELi2ELi64ELb0ELb0EEEJSH_NS5_IJNSW_ISE_SB_EENSW_ISG_SB_EEEEESI_SJ_SI_SJ_NS1G_6fusion15FusionCallbacksIS1K_NS1O_17LinearCombinationISI_fSI_fLNS_15FloatRoundStyleE2EEESH_S1N_JEEENS4_5SM1004TMEM4LOAD26SM100_TMEM_LOAD_32dp32b64xES13_S1D_NS4_39AutoVectorizingCopyWithAssumedAlignmentILi128EEENS4_14SM90_TMA_STOREES1D_S1Z_S1Z_EEEvvEEEEvNT_6ParamsE)
        /*0044*/ 	.word	0x00000000
.L_30:


//--------------------- .nv.compat                --------------------------
	.section	.nv.compat,"",@"SHT_CUDA_COMPAT_INFO"
	.align	4
        /*0000*/ 	.byte	0x02, 0x09, 0x01, 0x00, 0x02, 0x02, 0x02, 0x00, 0x02, 0x05, 0x05, 0x00, 0x03, 0x07, 0x01, 0x01
        /*0010*/ 	.byte	0x02, 0x03, 0x01, 0x00, 0x02, 0x06, 0x01, 0x00, 0x04, 0x0b, 0x08, 0x00, 0x09, 0x00, 0x00, 0x00
        /*0020*/ 	.byte	0x00, 0x00, 0x00, 0x00


//--------------------- .nv.info._ZN7cutlass13device_kernelINS_4gemm6kernel13GemmUniversalIN4cute5tupleIJiiiiEEENS1_10collective13CollectiveMmaINS1_35MainloopSm100TmaUmmaWarpSpecializedILi7ELi2ELi2ENS5_IJNS4_1CILi1EEESB_SB_EEEEENS5_IJNSA_ILi128EEENSA_ILi256EEENSA_ILi64EEEEEENS_12float_e4m3_tENS5_IJlSB_lEEESI_SJ_NS4_8TiledMMAINS4_8MMA_AtomIJNS4_10MMA_TraitsINS4_19SM100_MMA_F8F6F4_SSEJSI_SI_fSE_SF_NS4_17integral_constantINS4_4UMMA5MajorELSQ_0EEESR_NSO_INSP_7ScaleInELSS_0EEEST_EEEEEENS4_6LayoutISC_NS5_IJNSA_ILi0EEESX_SX_EEEEENS5_IJNS4_10UnderscoreES10_S10_EEEEENS4_13SM90_TMA_LOADENS4_14ComposedLayoutINS4_7SwizzleILi2ELi4ELi3EEENS4_18smem_ptr_flag_bitsILi8EEENSW_INS5_IJNSA_ILi8EEESG_EEENS5_IJSG_SB_EEEEEEEvNS4_8identityES13_S1D_vS1E_EENS_8epilogue10collective18CollectiveEpilogueINS1G_23Sm100TmaWarpSpecializedILi4ELi2ELi64ELb0ELb0EEEJSH_NS5_IJNSW_ISE_SB_EENSW_ISG_SB_EEEEESI_SJ_SI_SJ_NS1G_6fusion15FusionCallbacksIS1K_NS1O_17LinearCombinationISI_fSI_fLNS_15FloatRoundStyleE2EEESH_S1N_JEEENS4_5SM1004TMEM4LOAD26SM100_TMEM_LOAD_32dp32b64xES13_S1D_NS4_39AutoVectorizingCopyWithAssumedAlignmentILi128EEENS4_14SM90_TMA_STOREES1D_S1Z_S1Z_EEEvvEEEEvNT_6ParamsE --------------------------
	.section	.nv.info._ZN7cutlass13device_kernelINS_4gemm6kernel13GemmUniversalIN4cute5tupleIJiiiiEEENS1_10collective13CollectiveMmaINS1_35MainloopSm100TmaUmmaWarpSpecializedILi7ELi2ELi2ENS5_IJNS4_1CILi1EEESB_SB_EEEEENS5_IJNSA_ILi128EEENSA_ILi256EEENSA_ILi64EEEEEENS_12float_e4m3_tENS5_IJlSB_lEEESI_SJ_NS4_8TiledMMAINS4_8MMA_AtomIJNS4_10MMA_TraitsINS4_19SM100_MMA_F8F6F4_SSEJSI_SI_fSE_SF_NS4_17integral_constantINS4_4UMMA5MajorELSQ_0EEESR_NSO_INSP_7ScaleInELSS_0EEEST_EEEEEENS4_6LayoutISC_NS5_IJNSA_ILi0EEESX_SX_EEEEENS5_IJNS4_10UnderscoreES10_S10_EEEEENS4_13SM90_TMA_LOADENS4_14ComposedLayoutINS4_7SwizzleILi2ELi4ELi3EEENS4_18smem_ptr_flag_bitsILi8EEENSW_INS5_IJNSA_ILi8EEESG_EEENS5_IJSG_SB_EEEEEEEvNS4_8identityES13_S1D_vS1E_EENS_8epilogue10collective18CollectiveEpilogueINS1G_23Sm100TmaWarpSpecializedILi4ELi2ELi64ELb0ELb0EEEJSH_NS5_IJNSW_ISE_SB_EENSW_ISG_SB_EEEEESI_SJ_SI_SJ_NS1G_6fusion15FusionCallbacksIS1K_NS1O_17LinearCombinationISI_fSI_fLNS_15FloatRoundStyleE2EEESH_S1N_JEEENS4_5SM1004TMEM4LOAD26SM100_TMEM_LOAD_32dp32b64xES13_S1D_NS4_39AutoVectorizingCopyWithAssumedAlignmentILi128EEENS4_14SM90_TMA_STOREES1D_S1Z_S1Z_EEEvvEEEEvNT_6ParamsE,"",@"SHT_CUDA_INFO"
	.sectionflags	@""
	.align	4


	//----- nvinfo : EIATTR_CUDA_API_VERSION
	.align		4
        /*0000*/ 	.byte	0x04, 0x37
        /*0002*/ 	.short	(.L_32 - .L_31)
.L_31:
        /*0004*/ 	.word	0x00000082


	//----- nvinfo : EIATTR_KPARAM_INFO
	.align		4
.L_32:
        /*0008*/ 	.byte	0x04, 0x17
        /*000a*/ 	.short	(.L_34 - .L_33)
.L_33:
        /*000c*/ 	.word	0x00000000
        /*0010*/ 	.short	0x0000
        /*0012*/ 	.short	0x0000
        /*0014*/ 	.byte	0x00, 0xf0, 0x01, 0x20


	//----- nvinfo : EIATTR_AT_ENTRY_FRAGMENTS
	.align		4
.L_34:
        /*0018*/ 	.byte	0x04, 0x4f
        /*001a*/ 	.short	(.L_36 - .L_35)


	//   ....[0]....
.L_35:
        /*001c*/ 	.word	0x00000006


	//----- nvinfo : EIATTR_RESERVED_SMEM_USED
	.align		4
.L_36:
        /*0020*/ 	.byte	0x01, 0x41
	.zero		2


	//----- nvinfo : EIATTR_SPARSE_MMA_MASK
	.align		4
        /*0024*/ 	.byte	0x03, 0x50
        /*0026*/ 	.short	0x0000


	//----- nvinfo : EIATTR_TCGEN05_1CTA_USED
	.align		4
        /*0028*/ 	.byte	0x01, 0x51
	.zero		2


	//----- nvinfo : EIATTR_MAXREG_COUNT
	.align		4
        /*002c*/ 	.byte	0x03, 0x1b
        /*002e*/ 	.short	0x00ff


	//----- nvinfo : EIATTR_NUM_BARRIERS
	.align		4
        /*0030*/ 	.byte	0x02, 0x4c
        /*0032*/ 	.byte	0x07
	.zero		1


	//----- nvinfo : EIATTR_EXTERNS
	.align		4
        /*0034*/ 	.byte	0x04, 0x0f
        /*0036*/ 	.short	(.L_38 - .L_37)


	//   ....[0]....
	.align		4
.L_37:
        /*0038*/ 	.word	index@(__assertfail)


	//----- nvinfo : EIATTR_MERCURY_ISA_VERSION
	.align		4
.L_38:
        /*003c*/ 	.byte	0x03, 0x5f
        /*003e*/ 	.short	0x0101


	//----- nvinfo : EIATTR_INT_WARP_WIDE_INSTR_OFFSETS
	.align		4
        /*0040*/ 	.byte	0x04, 0x31
        /*0042*/ 	.short	(.L_40 - .L_39)


	//   ....[0]....
.L_39:
        /*0044*/ 	.word	0x00001e00


	//   ....[1]....
        /*0048*/ 	.word	0x00003800


	//   ....[2]....
        /*004c*/ 	.word	0x00003820


	//   ....[3]....
        /*0050*/ 	.word	0x00003850


	//   ....[4]....
        /*0054*/ 	.word	0x00004190


	//   ....[5]....
        /*0058*/ 	.word	0x00004200


	//   ....[6]....
        /*005c*/ 	.word	0x000042e0


	//   ....[7]....
        /*0060*/ 	.word	0x00004360


	//   ....[8]....
        /*0064*/ 	.word	0x00004470


	//   ....[9]....
        /*0068*/ 	.word	0x00004500


	//   ....[10]....
        /*006c*/ 	.word	0x000046e0


	//   ....[11]....
        /*0070*/ 	.word	0x00004840


	//----- nvinfo : EIATTR_COOP_GROUP_MASK_REGIDS
	.align		4
.L_40:
        /*0074*/ 	.byte	0x04, 0x29
        /*0076*/ 	.short	(.L_42 - .L_41)


	//   ....[0]....
.L_41:
        /*0078*/ 	.word	0xffffffff


	//   ....[1]....
        /*007c*/ 	.word	0xffffffff


	//   ....[2]....
        /*0080*/ 	.word	0xffffffff


	//   ....[3]....
        /*0084*/ 	.word	0xffffffff


	//   ....[4]....
        /*0088*/ 	.word	0xffffffff


	//   ....[5]....
        /*008c*/ 	.word	0xffffffff


	//   ....[6]....
        /*0090*/ 	.word	0xffffffff


	//   ....[7]....
        /*0094*/ 	.word	0xffffffff


	//   ....[8]....
        /*0098*/ 	.word	0xffffffff


	//   ....[9]....
        /*009c*/ 	.word	0xffffffff


	//   ....[10]....
        /*00a0*/ 	.word	0xffffffff


	//   ....[11]....
        /*00a4*/ 	.word	0xffffffff


	//   ....[12]....
        /*00a8*/ 	.word	0xffffffff


	//----- nvinfo : EIATTR_COOP_GROUP_INSTR_OFFSETS
	.align		4
.L_42:
        /*00ac*/ 	.byte	0x04, 0x28
        /*00ae*/ 	.short	(.L_44 - .L_43)


	//   ....[0]....
.L_43:
        /*00b0*/ 	.word	0x00000090


	//   ....[1]....
        /*00b4*/ 	.word	0x000004d0


	//   ....[2]....
        /*00b8*/ 	.word	0x000006a0


	//   ....[3]....
        /*00bc*/ 	.word	0x00000840


	//   ....[4]....
        /*00c0*/ 	.word	0x00000940


	//   ....[5]....
        /*00c4*/ 	.word	0x00000ab0


	//   ....[6]....
        /*00c8*/ 	.word	0x00000c10


	//   ....[7]....
        /*00cc*/ 	.word	0x00001ce0


	//   ....[8]....
        /*00d0*/ 	.word	0x00002c70


	//   ....[9]....
        /*00d4*/ 	.word	0x00002e80


	//   ....[10]....
        /*00d8*/ 	.word	0x00002eb0


	//   ....[11]....
        /*00dc*/ 	.word	0x000036e0


	//   ....[12]....
        /*00e0*/ 	.word	0x00003910


	//----- nvinfo : EIATTR_VRC_CTA_INIT_COUNT
	.align		4
.L_44:
        /*00e4*/ 	.byte	0x02, 0x4a
        /*00e6*/ 	.byte	0x80
	.zero		1


	//----- nvinfo : EIATTR_SYSCALL_OFFSETS
	.align		4
        /*00e8*/ 	.byte	0x04, 0x46
        /*00ea*/ 	.short	(.L_46 - .L_45)


	//   ....[0]....
.L_45:
        /*00ec*/ 	.word	0x000052b0


	//   ....[1]....
        /*00f0*/ 	.word	0x000053f0


	//   ....[2]....
        /*00f4*/ 	.word	0x00005c50


	//   ....[3]....
        /*00f8*/ 	.word	0x00007270


	//   ....[4]....
        /*00fc*/ 	.word	0x00008820


	//   ....[5]....
        /*0100*/ 	.word	0x00009df0


	//----- nvinfo : EIATTR_MBARRIER_INSTR_OFFSETS
	.align		4
.L_46:
        /*0104*/ 	.byte	0x04, 0x39
        /*0106*/ 	.short	(.L_48 - .L_47)


	//   ....[0]....
.L_47:
        /*0108*/ 	.word	0x000005b0
        /*010c*/ 	.word	0x000000ff
        /*0110*/ 	.word	0x00000000
        /*0114*/ 	.short	0x0100
        /*0116*/ 	.byte	0x05
	.zero		1


	//   ....[1]....
        /*0118*/ 	.word	0x000005c0
        /*011c*/ 	.word	0x000000ff
        /*0120*/ 	.word	0x00000038
        /*0124*/ 	.short	0x0100
        /*0126*/ 	.byte	0x05
	.zero		1


	//   ....[2]....
        /*0128*/ 	.word	0x000005d0
        /*012c*/ 	.word	0x000000ff
        /*0130*/ 	.word	0x00000008
        /*0134*/ 	.short	0x0100
        /*0136*/ 	.byte	0x05
	.zero		1


	//   ....[3]....
        /*0138*/ 	.word	0x000005e0
        /*013c*/ 	.word	0x000000ff
        /*0140*/ 	.word	0x00000040
        /*0144*/ 	.short	0x0100
        /*0146*/ 	.byte	0x05
	.zero		1


	//   ....[4]....
        /*0148*/ 	.word	0x000005f0
        /*014c*/ 	.word	0x000000ff
        /*0150*/ 	.word	0x00000010
        /*0154*/ 	.short	0x0100
        /*0156*/ 	.byte	0x05
	.zero		1


	//   ....[5]....
        /*0158*/ 	.word	0x00000600
        /*015c*/ 	.word	0x000000ff
        /*0160*/ 	.word	0x00000048
        /*0164*/ 	.short	0x0100
        /*0166*/ 	.byte	0x05
	.zero		1


	//   ....[6]....
        /*0168*/ 	.word	0x00000610
        /*016c*/ 	.word	0x000000ff
        /*0170*/ 	.word	0x00000018
        /*0174*/ 	.short	0x0100
        /*0176*/ 	.byte	0x05
	.zero		1


	//   ....[7]....
        /*0178*/ 	.word	0x00000620
        /*017c*/ 	.word	0x000000ff
        /*0180*/ 	.word	0x00000050
        /*0184*/ 	.short	0x0100
        /*0186*/ 	.byte	0x05
	.zero		1


	//   ....[8]....
        /*0188*/ 	.word	0x00000630
        /*018c*/ 	.word	0x000000ff
        /*0190*/ 	.word	0x00000020
        /*0194*/ 	.short	0x0100
        /*0196*/ 	.byte	0x05
	.zero		1


	//   ....[9]....
        /*0198*/ 	.word	0x00000640
        /*019c*/ 	.word	0x000000ff
        /*01a0*/ 	.word	0x00000058
        /*01a4*/ 	.short	0x0100
        /*01a6*/ 	.byte	0x05
	.zero		1


	//   ....[10]....
        /*01a8*/ 	.word	0x00000650
        /*01ac*/ 	.word	0x000000ff
        /*01b0*/ 	.word	0x00000028
        /*01b4*/ 	.short	0x0100
        /*01b6*/ 	.byte	0x05
	.zero		1


	//   ....[11]....
        /*01b8*/ 	.word	0x00000660
        /*01bc*/ 	.word	0x000000ff
        /*01c0*/ 	.word	0x00000060
        /*01c4*/ 	.short	0x0100
        /*01c6*/ 	.byte	0x05
	.zero		1


	//   ....[12]....
        /*01c8*/ 	.word	0x00000670
        /*01cc*/ 	.word	0x000000ff
        /*01d0*/ 	.word	0x00000030
        /*01d4*/ 	.short	0x0100
        /*01d6*/ 	.byte	0x05
	.zero		1


	//   ....[13]....
        /*01d8*/ 	.word	0x00000680
        /*01dc*/ 	.word	0x000000ff
        /*01e0*/ 	.word	0x00000068
        /*01e4*/ 	.short	0x0100
        /*01e6*/ 	.byte	0x05
	.zero		1


	//   ....[14]....
        /*01e8*/ 	.word	0x000007b0
        /*01ec*/ 	.word	0x000000ff
        /*01f0*/ 	.word	0x00000070
        /*01f4*/ 	.short	0x0100
        /*01f6*/ 	.byte	0x07
	.zero		1


	//   ....[15]....
        /*01f8*/ 	.word	0x000007c0
        /*01fc*/ 	.word	0x000000ff
        /*0200*/ 	.word	0x00000090
        /*0204*/ 	.short	0x0100
        /*0206*/ 	.byte	0x07
	.zero		1


	//   ....[16]....
        /*0208*/ 	.word	0x000007d0
        /*020c*/ 	.word	0x000000ff
        /*0210*/ 	.word	0x00000078
        /*0214*/ 	.short	0x0100
        /*0216*/ 	.byte	0x07
	.zero		1


	//   ....[17]....
        /*0218*/ 	.word	0x000007e0
        /*021c*/ 	.word	0x000000ff
        /*0220*/ 	.word	0x00000098
        /*0224*/ 	.short	0x0100
        /*0226*/ 	.byte	0x07
	.zero		1


	//   ....[18]....
        /*0228*/ 	.word	0x000007f0
        /*022c*/ 	.word	0x000000ff
        /*0230*/ 	.word	0x00000080
        /*0234*/ 	.short	0x0100
        /*0236*/ 	.byte	0x07
	.zero		1


	//   ....[19]....
        /*0238*/ 	.word	0x00000800
        /*023c*/ 	.word	0x000000ff
        /*0240*/ 	.word	0x000000a0
        /*0244*/ 	.short	0x0100
        /*0246*/ 	.byte	0x07
	.zero		1


	//   ....[20]....
        /*0248*/ 	.word	0x00000810
        /*024c*/ 	.word	0x000000ff
        /*0250*/ 	.word	0x00000088
        /*0254*/ 	.short	0x0100
        /*0256*/ 	.byte	0x07
	.zero		1


	//   ....[21]....
        /*0258*/ 	.word	0x00000820
        /*025c*/ 	.word	0x000000ff
        /*0260*/ 	.word	0x000000a8
        /*0264*/ 	.short	0x0100
        /*0266*/ 	.byte	0x07
	.zero		1


	//   ....[22]....
        /*0268*/ 	.word	0x00000910
        /*026c*/ 	.word	0x000000ff
        /*0270*/ 	.word	0x000000b0
        /*0274*/ 	.short	0x0100
        /*0276*/ 	.byte	0x05
	.zero		1


	//   ....[23]....
        /*0278*/ 	.word	0x00000920
        /*027c*/ 	.word	0x000000ff
        /*0280*/ 	.word	0x000000b8
        /*0284*/ 	.short	0x0100
        /*0286*/ 	.byte	0x05
	.zero		1


	//   ....[24]....
        /*0288*/ 	.word	0x00000a60
        /*028c*/ 	.word	0x000000ff
        /*0290*/ 	.word	0x000000c0
        /*0294*/ 	.short	0x0100
        /*0296*/ 	.byte	0x05
	.zero		1


	//   ....[25]....
        /*0298*/ 	.word	0x00000a70
        /*029c*/ 	.word	0x000000ff
        /*02a0*/ 	.word	0x000000d0
        /*02a4*/ 	.short	0x0100
        /*02a6*/ 	.byte	0x05
	.zero		1


	//   ....[26]....
        /*02a8*/ 	.word	0x00000a80
        /*02ac*/ 	.word	0x000000ff
        /*02b0*/ 	.word	0x000000c8
        /*02b4*/ 	.short	0x0100
        /*02b6*/ 	.byte	0x05
	.zero		1


	//   ....[27]....
        /*02b8*/ 	.word	0x00000a90
        /*02bc*/ 	.word	0x000000ff
        /*02c0*/ 	.word	0x000000d8
        /*02c4*/ 	.short	0x0100
        /*02c6*/ 	.byte	0x05
	.zero		1


	//   ....[28]....
        /*02c8*/ 	.word	0x00000bc0
        /*02cc*/ 	.word	0x000000ff
        /*02d0*/ 	.word	0x000000e0
        /*02d4*/ 	.short	0x0100
        /*02d6*/ 	.byte	0x07
	.zero		1


	//   ....[29]....
        /*02d8*/ 	.word	0x00000bd0
        /*02dc*/ 	.word	0x000000ff
        /*02e0*/ 	.word	0x000000f0
        /*02e4*/ 	.short	0x0100
        /*02e6*/ 	.byte	0x07
	.zero		1


	//   ....[30]....
        /*02e8*/ 	.word	0x00000be0
        /*02ec*/ 	.word	0x000000ff
        /*02f0*/ 	.word	0x000000e8
        /*02f4*/ 	.short	0x0100
        /*02f6*/ 	.byte	0x07
	.zero		1


	//   ....[31]....
        /*02f8*/ 	.word	0x00000bf0
        /*02fc*/ 	.word	0x000000ff
        /*0300*/ 	.word	0x000000f8
        /*0304*/ 	.short	0x0100
        /*0306*/ 	.byte	0x07
	.zero		1


	//   ....[32]....
        /*0308*/ 	.word	0x00000ce0
        /*030c*/ 	.word	0x000000ff
        /*0310*/ 	.word	0x00000100
        /*0314*/ 	.short	0x0100
        /*0316*/ 	.byte	0x05
	.zero		1


	//   ....[33]....
        /*0318*/ 	.word	0x00000cf0
        /*031c*/ 	.word	0x000000ff
        /*0320*/ 	.word	0x00000110
        /*0324*/ 	.short	0x0100
        /*0326*/ 	.byte	0x05
	.zero		1


	//   ....[34]....
        /*0328*/ 	.word	0x00000d00
        /*032c*/ 	.word	0x000000ff
        /*0330*/ 	.word	0x00000108
        /*0334*/ 	.short	0x0100
        /*0336*/ 	.byte	0x05
	.zero		1


	//   ....[35]....
        /*0338*/ 	.word	0x00000d10
        /*033c*/ 	.word	0x000000ff
        /*0340*/ 	.word	0x00000118
        /*0344*/ 	.short	0x0100
        /*0346*/ 	.byte	0x05
	.zero		1


	//   ....[36]....
        /*0348*/ 	.word	0x000015e0
        /*034c*/ 	.word	0x00000003
        /*0350*/ 	.word	0x00000110
        /*0354*/ 	.short	0x010a
        /*0356*/ 	.byte	0xff
	.zero		1


	//   ....[37]....
        /*0358*/ 	.word	0x00001610
        /*035c*/ 	.word	0x00000003
        /*0360*/ 	.word	0x00000100
        /*0364*/ 	.short	0x0101
        /*0366*/ 	.byte	0xff
	.zero		1


	//   ....[38]....
        /*0368*/ 	.word	0x000016e0
        /*036c*/ 	.word	0x000000ff
        /*0370*/ 	.word	0x00000038
        /*0374*/ 	.short	0x010a
        /*0376*/ 	.byte	0x08
	.zero		1


	//   ....[39]....
        /*0378*/ 	.word	0x00001780
        /*037c*/ 	.word	0x000000ff
        /*0380*/ 	.word	0x00000038
        /*0384*/ 	.short	0x010a
        /*0386*/ 	.byte	0x21
	.zero		1


	//   ....[40]....
        /*0388*/ 	.word	0x000018d0
        /*038c*/ 	.word	0x000000ff
        /*0390*/ 	.word	0x00000038
        /*0394*/ 	.short	0x010a
        /*0396*/ 	.byte	0x08
	.zero		1


	//   ....[41]....
        /*0398*/ 	.word	0x000019e0
        /*039c*/ 	.word	0x000000ff
        /*03a0*/ 	.word	0x000000b8
        /*03a4*/ 	.short	0x0101
        /*03a6*/ 	.byte	0x04
	.zero		1


	//   ....[42]....
        /*03a8*/ 	.word	0x00001a00
        /*03ac*/ 	.word	0x000000ff
        /*03b0*/ 	.word	0x00000038
        /*03b4*/ 	.short	0x010a
        /*03b6*/ 	.byte	0x08
	.zero		1


	//   ....[43]....
        /*03b8*/ 	.word	0x00001a80
        /*03bc*/ 	.word	0x000000ff
        /*03c0*/ 	.word	0x00000038
        /*03c4*/ 	.short	0x010a
        /*03c6*/ 	.byte	0x11
	.zero		1


	//   ....[44]....
        /*03c8*/ 	.word	0x00001bd0
        /*03cc*/ 	.word	0x000000ff
        /*03d0*/ 	.word	0x00000038
        /*03d4*/ 	.short	0x010a
        /*03d6*/ 	.byte	0x08
	.zero		1


	//   ....[45]....
        /*03d8*/ 	.word	0x00001d10
        /*03dc*/ 	.word	0x00000002
        /*03e0*/ 	.word	0x000000c0
        /*03e4*/ 	.short	0x010a
        /*03e6*/ 	.byte	0xff
	.zero		1


	//   ....[46]....
        /*03e8*/ 	.word	0x00001dd0
        /*03ec*/ 	.word	0x00000002
        /*03f0*/ 	.word	0x00000000
        /*03f4*/ 	.short	0x0101
        /*03f6*/ 	.byte	0xff
	.zero		1


	//   ....[47]....
        /*03f8*/ 	.word	0x00002330
        /*03fc*/ 	.word	0x000000ff
        /*0400*/ 	.word	0x00000000
        /*0404*/ 	.short	0x010a
        /*0406*/ 	.byte	0x05
	.zero		1


	//   ....[48]....
        /*0408*/ 	.word	0x000023c0
        /*040c*/ 	.word	0x000000ff
        /*0410*/ 	.word	0x00000000
        /*0414*/ 	.short	0x010a
        /*0416*/ 	.byte	0x05
	.zero		1


	//   ....[49]....
        /*0418*/ 	.word	0x00002450
        /*041c*/ 	.word	0x000000ff
        /*0420*/ 	.word	0x00000000
        /*0424*/ 	.short	0x010a
        /*0426*/ 	.byte	0x05
	.zero		1


	//   ....[50]....
        /*0428*/ 	.word	0x000024e0
        /*042c*/ 	.word	0x000000ff
        /*0430*/ 	.word	0x00000000
        /*0434*/ 	.short	0x010a
        /*0436*/ 	.byte	0x05
	.zero		1


	//   ....[51]....
        /*0438*/ 	.word	0x00002570
        /*043c*/ 	.word	0x000000ff
        /*0440*/ 	.word	0x00000000
        /*0444*/ 	.short	0x010a
        /*0446*/ 	.byte	0x05
	.zero		1


	//   ....[52]....
        /*0448*/ 	.word	0x00002600
        /*044c*/ 	.word	0x000000ff
        /*0450*/ 	.word	0x00000000
        /*0454*/ 	.short	0x010a
        /*0456*/ 	.byte	0x05
	.zero		1


	//   ....[53]....
        /*0458*/ 	.word	0x000026a0
        /*045c*/ 	.word	0x00000000
        /*0460*/ 	.word	0x00000000
        /*0464*/ 	.short	0x010a
        /*0466*/ 	.byte	0xff
	.zero		1


	//   ....[54]....
        /*0468*/ 	.word	0x000027c0
        /*046c*/ 	.word	0x00000000
        /*0470*/ 	.word	0x00000100
        /*0474*/ 	.short	0x010a
        /*0476*/ 	.byte	0xff
	.zero		1


	//   ....[55]....
        /*0478*/ 	.word	0x00002820
        /*047c*/ 	.word	0x00000004
        /*0480*/ 	.word	0x00000000
        /*0484*/ 	.short	0x0101
        /*0486*/ 	.byte	0xff
	.zero		1


	//   ....[56]....
        /*0488*/ 	.word	0x00002840
        /*048c*/ 	.word	0x000000ff
        /*0490*/ 	.word	0x000000d0
        /*0494*/ 	.short	0x010a
        /*0496*/ 	.byte	0x05
	.zero		1


	//   ....[57]....
        /*0498*/ 	.word	0x00002960
        /*049c*/ 	.word	0x00000000
        /*04a0*/ 	.word	0x000000c0
        /*04a4*/ 	.short	0x010a
        /*04a6*/ 	.byte	0xff
	.zero		1


	//   ....[58]....
        /*04a8*/ 	.word	0x00002a70
        /*04ac*/ 	.word	0x00000000
        /*04b0*/ 	.word	0x00000000
        /*04b4*/ 	.short	0x0101
        /*04b6*/ 	.byte	0xff
	.zero		1


	//   ....[59]....
        /*04b8*/ 	.word	0x00002b00
        /*04bc*/ 	.word	0x000000ff
        /*04c0*/ 	.word	0x000000d0
        /*04c4*/ 	.short	0x0106
        /*04c6*/ 	.byte	0x05
	.zero		1


	//   ....[60]....
        /*04c8*/ 	.word	0x00002b20
        /*04cc*/ 	.word	0x000000ff
        /*04d0*/ 	.word	0x000000d0
        /*04d4*/ 	.short	0x010a
        /*04d6*/ 	.byte	0x05
	.zero		1


	//   ....[61]....
        /*04d8*/ 	.word	0x00002bb0
        /*04dc*/ 	.word	0x000000ff
        /*04e0*/ 	.word	0x000000d0
        /*04e4*/ 	.short	0x0106
        /*04e6*/ 	.byte	0x04
	.zero		1


	//   ....[62]....
        /*04e8*/ 	.word	0x00002bf0
        /*04ec*/ 	.word	0x00000000
        /*04f0*/ 	.word	0x000000d0
        /*04f4*/ 	.short	0x010a
        /*04f6*/ 	.byte	0xff
	.zero		1


	//   ....[63]....
        /*04f8*/ 	.word	0x000030f0
        /*04fc*/ 	.word	0x00000000
        /*0500*/ 	.word	0x000000c0
        /*0504*/ 	.short	0x010a
        /*0506*/ 	.byte	0xff
	.zero		1


	//   ....[64]....
        /*0508*/ 	.word	0x00003200
        /*050c*/ 	.word	0x00000003
        /*0510*/ 	.word	0x00000000
        /*0514*/ 	.short	0x0101
        /*0516*/ 	.byte	0xff
	.zero		1


	//   ....[65]....
        /*0518*/ 	.word	0x00003210
        /*051c*/ 	.word	0x000000ff
        /*0520*/ 	.word	0x00000000
        /*0524*/ 	.short	0x010a
        /*0526*/ 	.byte	0x04
	.zero		1


	//   ....[66]....
        /*0528*/ 	.word	0x00003230
        /*052c*/ 	.word	0x000000ff
        /*0530*/ 	.word	0x000000f0
        /*0534*/ 	.short	0x010a
        /*0536*/ 	.byte	0x08
	.zero		1


	//   ....[67]....
        /*0538*/ 	.word	0x00003300
        /*053c*/ 	.word	0x000000ff
        /*0540*/ 	.word	0x00000000
        /*0544*/ 	.short	0x010a
        /*0546*/ 	.byte	0x07
	.zero		1


	//   ....[68]....
        /*0548*/ 	.word	0x00003440
        /*054c*/ 	.word	0x000000ff
        /*0550*/ 	.word	0x00000000
        /*0554*/ 	.short	0x010a
        /*0556*/ 	.byte	0x04
	.zero		1


	//   ....[69]....
        /*0558*/ 	.word	0x00003630
        /*055c*/ 	.word	0x000000ff
        /*0560*/ 	.word	0x00000000
        /*0564*/ 	.short	0x010a
        /*0566*/ 	.byte	0x05
	.zero		1


	//   ....[70]....
        /*0568*/ 	.word	0x000036c0
        /*056c*/ 	.word	0x000000ff
        /*0570*/ 	.word	0x00000000
        /*0574*/ 	.short	0x010a
        /*0576*/ 	.byte	0x07
	.zero		1


	//   ....[71]....
        /*0578*/ 	.word	0x00003b40
        /*057c*/ 	.word	0x00000000
        /*0580*/ 	.word	0x000000c0
        /*0584*/ 	.short	0x010a
        /*0586*/ 	.byte	0xff
	.zero		1


	//   ....[72]....
        /*0588*/ 	.word	0x00003c00
        /*058c*/ 	.word	0x00000000
        /*0590*/ 	.word	0x00000000
        /*0594*/ 	.short	0x0101
        /*0596*/ 	.byte	0xff
	.zero		1


	//   ....[73]....
        /*0598*/ 	.word	0x00003f20
        /*059c*/ 	.word	0x000000ff
        /*05a0*/ 	.word	0x000000b8
        /*05a4*/ 	.short	0x010a
        /*05a6*/ 	.byte	0x07
	.zero		1


	//   ....[74]....
        /*05a8*/ 	.word	0x00004110
        /*05ac*/ 	.word	0x000000ff
        /*05b0*/ 	.word	0x00000090
        /*05b4*/ 	.short	0x010a
        /*05b6*/ 	.byte	0x07
	.zero		1


	//   ....[75]....
        /*05b8*/ 	.word	0x00004280
        /*05bc*/ 	.word	0x000000ff
        /*05c0*/ 	.word	0x00000070
        /*05c4*/ 	.short	0x010b
        /*05c6*/ 	.byte	0x07
	.zero		1


	//   ....[76]....
        /*05c8*/ 	.word	0x00004290
        /*05cc*/ 	.word	0x000000ff
        /*05d0*/ 	.word	0x00000000
        /*05d4*/ 	.short	0x0101
        /*05d6*/ 	.byte	0x08
	.zero		1


	//   ....[77]....
        /*05d8*/ 	.word	0x000042b0
        /*05dc*/ 	.word	0x000000ff
        /*05e0*/ 	.word	0x00000098
        /*05e4*/ 	.short	0x010a
        /*05e6*/ 	.byte	0x07
	.zero		1


	//   ....[78]....
        /*05e8*/ 	.word	0x00004410
        /*05ec*/ 	.word	0x000000ff
        /*05f0*/ 	.word	0x00000078
        /*05f4*/ 	.short	0x010b
        /*05f6*/ 	.byte	0x07
	.zero		1


	//   ....[79]....
        /*05f8*/ 	.word	0x00004420
        /*05fc*/ 	.word	0x000000ff
        /*0600*/ 	.word	0x00000000
        /*0604*/ 	.short	0x0101
        /*0606*/ 	.byte	0x08
	.zero		1


	//   ....[80]....
        /*0608*/ 	.word	0x00004430
        /*060c*/ 	.word	0x000000ff
        /*0610*/ 	.word	0x000000a0
        /*0614*/ 	.short	0x010a
        /*0616*/ 	.byte	0x07
	.zero		1


	//   ....[81]....
        /*0618*/ 	.word	0x000045d0
        /*061c*/ 	.word	0x000000ff
        /*0620*/ 	.word	0x00000080
        /*0624*/ 	.short	0x010b
        /*0626*/ 	.byte	0x07
	.zero		1


	//   ....[82]....
        /*0628*/ 	.word	0x00004640
        /*062c*/ 	.word	0x000000ff
        /*0630*/ 	.word	0x00000000
        /*0634*/ 	.short	0x0101
        /*0636*/ 	.byte	0x08
	.zero		1


	//   ....[83]....
        /*0638*/ 	.word	0x00004670
        /*063c*/ 	.word	0x000000ff
        /*0640*/ 	.word	0x000000a8
        /*0644*/ 	.short	0x010a
        /*0646*/ 	.byte	0x07
	.zero		1


	//   ....[84]....
        /*0648*/ 	.word	0x00004880
        /*064c*/ 	.word	0x000000ff
        /*0650*/ 	.word	0x00000088
        /*0654*/ 	.short	0x010b
        /*0656*/ 	.byte	0x07
	.zero		1


	//   ....[85]....
        /*0658*/ 	.word	0x000048a0
        /*065c*/ 	.word	0x000000ff
        /*0660*/ 	.word	0x00000000
        /*0664*/ 	.short	0x0101
        /*0666*/ 	.byte	0x0d
	.zero		1


	//   ....[86]....
        /*0668*/ 	.word	0x000048d0
        /*066c*/ 	.word	0x000000ff
        /*0670*/ 	.word	0x00000090
        /*0674*/ 	.short	0x010a
        /*0676*/ 	.byte	0x07
	.zero		1


	//   ....[87]....
        /*0678*/ 	.word	0x000048f0
        /*067c*/ 	.word	0x000000ff
        /*0680*/ 	.word	0x00000098
        /*0684*/ 	.short	0x010a
        /*0686*/ 	.byte	0x07
	.zero		1


	//   ....[88]....
        /*0688*/ 	.word	0x00004910
        /*068c*/ 	.word	0x000000ff
        /*0690*/ 	.word	0x000000a0
        /*0694*/ 	.short	0x010a
        /*0696*/ 	.byte	0x07
	.zero		1


	//   ....[89]....
        /*0698*/ 	.word	0x00004950
        /*069c*/ 	.word	0x00000000
        /*06a0*/ 	.word	0x000000a8
        /*06a4*/ 	.short	0x010a
        /*06a6*/ 	.byte	0xff
	.zero		1


	//   ....[90]....
        /*06a8*/ 	.word	0x00004c80
        /*06ac*/ 	.word	0x00000000
        /*06b0*/ 	.word	0x000000c0
        /*06b4*/ 	.short	0x010a
        /*06b6*/ 	.byte	0xff
	.zero		1


	//   ....[91]....
        /*06b8*/ 	.word	0x00004d90
        /*06bc*/ 	.word	0x00000000
        /*06c0*/ 	.word	0x00000000
        /*06c4*/ 	.short	0x0101
        /*06c6*/ 	.byte	0xff
	.zero		1


	//   ....[92]....
        /*06c8*/ 	.word	0x000057f0
        /*06cc*/ 	.word	0x00000003
        /*06d0*/ 	.word	0x00000070
        /*06d4*/ 	.short	0x010a
        /*06d6*/ 	.byte	0xff
	.zero		1


	//   ....[93]....
        /*06d8*/ 	.word	0x00005830
        /*06dc*/ 	.word	0x000000c1
        /*06e0*/ 	.word	0x000000e0
        /*06e4*/ 	.short	0x010a
        /*06e6*/ 	.byte	0xff
	.zero		1


	//   ....[94]....
        /*06e8*/ 	.word	0x00005960
        /*06ec*/ 	.word	0x00000003
        /*06f0*/ 	.word	0x00000070
        /*06f4*/ 	.short	0x010a
        /*06f6*/ 	.byte	0xff
	.zero		1


	//   ....[95]....
        /*06f8*/ 	.word	0x00005ac0
        /*06fc*/ 	.word	0x00000000
        /*0700*/ 	.word	0x00000000
        /*0704*/ 	.short	0x0101
        /*0706*/ 	.byte	0xff
	.zero		1


	//   ....[96]....
        /*0708*/ 	.word	0x00005b20
        /*070c*/ 	.word	0x000000c1
        /*0710*/ 	.word	0x000000e0
        /*0714*/ 	.short	0x010a
        /*0716*/ 	.byte	0xff
	.zero		1


	//   ....[97]....
        /*0718*/ 	.word	0x00006ed0
        /*071c*/ 	.word	0x000000cc
        /*0720*/ 	.word	0x00000070
        /*0724*/ 	.short	0x010a
        /*0726*/ 	.byte	0xff
	.zero		1


	//   ....[98]....
        /*0728*/ 	.word	0x00006fa0
        /*072c*/ 	.word	0x000000cc
        /*0730*/ 	.word	0x00000070
        /*0734*/ 	.short	0x010a
        /*0736*/ 	.byte	0xff
	.zero		1


	//   ....[99]....
        /*0738*/ 	.word	0x000070e0
        /*073c*/ 	.word	0x00000003
        /*0740*/ 	.word	0x00000000
        /*0744*/ 	.short	0x0101
        /*0746*/ 	.byte	0xff
	.zero		1


	//   ....[100]....
        /*0748*/ 	.word	0x00008480
        /*074c*/ 	.word	0x00000000
        /*0750*/ 	.word	0x00000070
        /*0754*/ 	.short	0x010a
        /*0756*/ 	.byte	0xff
	.zero		1


	//   ....[101]....
        /*0758*/ 	.word	0x00008550
        /*075c*/ 	.word	0x00000000
        /*0760*/ 	.word	0x00000070
        /*0764*/ 	.short	0x010a
        /*0766*/ 	.byte	0xff
	.zero		1


	//   ....[102]....
        /*0768*/ 	.word	0x000086b0
        /*076c*/ 	.word	0x00000000
        /*0770*/ 	.word	0x00000000
        /*0774*/ 	.short	0x0101
        /*0776*/ 	.byte	0xff
	.zero		1


	//   ....[103]....
        /*0778*/ 	.word	0x00009a60
        /*077c*/ 	.word	0x00000000
        /*0780*/ 	.word	0x00000070
        /*0784*/ 	.short	0x010a
        /*0786*/ 	.byte	0xff
	.zero		1


	//   ....[104]....
        /*0788*/ 	.word	0x00009b30
        /*078c*/ 	.word	0x00000000
        /*0790*/ 	.word	0x00000070
        /*0794*/ 	.short	0x010a
        /*0796*/ 	.byte	0xff
	.zero		1


	//   ....[105]....
        /*0798*/ 	.word	0x00009c90
        /*079c*/ 	.word	0x00000000
        /*07a0*/ 	.word	0x00000000
        /*07a4*/ 	.short	0x0101
        /*07a6*/ 	.byte	0xff
	.zero		1


	//   ....[106]....
        /*07a8*/ 	.word	0x0000a180
        /*07ac*/ 	.word	0x000000ff
        /*07b0*/ 	.word	0x00000000
        /*07b4*/ 	.short	0x0101
        /*07b6*/ 	.byte	0x05
	.zero		1


	//   ....[107]....
        /*07b8*/ 	.word	0x0000b100
        /*07bc*/ 	.word	0x00000003
        /*07c0*/ 	.word	0x00000110
        /*07c4*/ 	.short	0x010a
        /*07c6*/ 	.byte	0xff
	.zero		1


	//   ....[108]....
        /*07c8*/ 	.word	0x0000b160
        /*07cc*/ 	.word	0x00000002
        /*07d0*/ 	.word	0x00000038
        /*07d4*/ 	.short	0x010a
        /*07d6*/ 	.byte	0xff
	.zero		1


	//   ....[109]....
        /*07d8*/ 	.word	0x0000b1c0
        /*07dc*/ 	.word	0x00000002
        /*07e0*/ 	.word	0x00000038
        /*07e4*/ 	.short	0x010a
        /*07e6*/ 	.byte	0xff
	.zero		1


	//   ....[110]....
        /*07e8*/ 	.word	0x0000b210
        /*07ec*/ 	.word	0x00000002
        /*07f0*/ 	.word	0x000000c0
        /*07f4*/ 	.short	0x010a
        /*07f6*/ 	.byte	0xff
	.zero		1


	//   ....[111]....
        /*07f8*/ 	.word	0x0000b270
        /*07fc*/ 	.word	0x00000000
        /*0800*/ 	.word	0x00000000
        /*0804*/ 	.short	0x010a
        /*0806*/ 	.byte	0xff
	.zero		1


	//   ....[112]....
        /*0808*/ 	.word	0x0000b2d0
        /*080c*/ 	.word	0x00000000
        /*0810*/ 	.word	0x00000000
        /*0814*/ 	.short	0x010a
        /*0816*/ 	.byte	0xff
	.zero		1


	//   ....[113]....
        /*0818*/ 	.word	0x0000b330
        /*081c*/ 	.word	0x00000000
        /*0820*/ 	.word	0x00000000
        /*0824*/ 	.short	0x010a
        /*0826*/ 	.byte	0xff
	.zero		1


	//   ....[114]....
        /*0828*/ 	.word	0x0000b390
        /*082c*/ 	.word	0x00000000
        /*0830*/ 	.word	0x00000000
        /*0834*/ 	.short	0x010a
        /*0836*/ 	.byte	0xff
	.zero		1


	//   ....[115]....
        /*0838*/ 	.word	0x0000b3f0
        /*083c*/ 	.word	0x00000000
        /*0840*/ 	.word	0x00000000
        /*0844*/ 	.short	0x010a
        /*0846*/ 	.byte	0xff
	.zero		1


	//   ....[116]....
        /*0848*/ 	.word	0x0000b450
        /*084c*/ 	.word	0x00000000
        /*0850*/ 	.word	0x00000000
        /*0854*/ 	.short	0x010a
        /*0856*/ 	.byte	0xff
	.zero		1


	//   ....[117]....
        /*0858*/ 	.word	0x0000b4a0
        /*085c*/ 	.word	0x00000000
        /*0860*/ 	.word	0x00000100
        /*0864*/ 	.short	0x010a
        /*0866*/ 	.byte	0xff
	.zero		1


	//   ....[118]....
        /*0868*/ 	.word	0x0000b500
        /*086c*/ 	.word	0x00000000
        /*0870*/ 	.word	0x000000d0
        /*0874*/ 	.short	0x010a
        /*0876*/ 	.byte	0xff
	.zero		1


	//   ....[119]....
        /*0878*/ 	.word	0x0000b550
        /*087c*/ 	.word	0x00000000
        /*0880*/ 	.word	0x000000c0
        /*0884*/ 	.short	0x010a
        /*0886*/ 	.byte	0xff
	.zero		1


	//   ....[120]....
        /*0888*/ 	.word	0x0000b5b0
        /*088c*/ 	.word	0x00000000
        /*0890*/ 	.word	0x000000d0
        /*0894*/ 	.short	0x010a
        /*0896*/ 	.byte	0xff
	.zero		1


	//   ....[121]....
        /*0898*/ 	.word	0x0000b600
        /*089c*/ 	.word	0x00000000
        /*08a0*/ 	.word	0x000000c0
        /*08a4*/ 	.short	0x010a
        /*08a6*/ 	.byte	0xff
	.zero		1


	//   ....[122]....
        /*08a8*/ 	.word	0x0000b660
        /*08ac*/ 	.word	0x00000003
        /*08b0*/ 	.word	0x000000f0
        /*08b4*/ 	.short	0x010a
        /*08b6*/ 	.byte	0xff
	.zero		1


	//   ....[123]....
        /*08b8*/ 	.word	0x0000b6c0
        /*08bc*/ 	.word	0x00000000
        /*08c0*/ 	.word	0x00000000
        /*08c4*/ 	.short	0x010a
        /*08c6*/ 	.byte	0xff
	.zero		1


	//   ....[124]....
        /*08c8*/ 	.word	0x0000b720
        /*08cc*/ 	.word	0x00000000
        /*08d0*/ 	.word	0x00000000
        /*08d4*/ 	.short	0x010a
        /*08d6*/ 	.byte	0xff
	.zero		1


	//   ....[125]....
        /*08d8*/ 	.word	0x0000b780
        /*08dc*/ 	.word	0x00000000
        /*08e0*/ 	.word	0x00000000
        /*08e4*/ 	.short	0x010a
        /*08e6*/ 	.byte	0xff
	.zero		1


	//   ....[126]....
        /*08e8*/ 	.word	0x0000b7d0
        /*08ec*/ 	.word	0x00000000
        /*08f0*/ 	.word	0x000000c0
        /*08f4*/ 	.short	0x010a
        /*08f6*/ 	.byte	0xff
	.zero		1


	//   ....[127]....
        /*08f8*/ 	.word	0x0000b830
        /*08fc*/ 	.word	0x00000000
        /*0900*/ 	.word	0x000000b8
        /*0904*/ 	.short	0x010a
        /*0906*/ 	.byte	0xff
	.zero		1


	//   ....[128]....
        /*0908*/ 	.word	0x0000b890
        /*090c*/ 	.word	0x00000003
        /*0910*/ 	.word	0x00000090
        /*0914*/ 	.short	0x010a
        /*0916*/ 	.byte	0xff
	.zero		1


	//   ....[129]....
        /*0918*/ 	.word	0x0000b8f0
        /*091c*/ 	.word	0x00000003
        /*0920*/ 	.word	0x00000098
        /*0924*/ 	.short	0x010a
        /*0926*/ 	.byte	0xff
	.zero		1


	//   ....[130]....
        /*0928*/ 	.word	0x0000b950
        /*092c*/ 	.word	0x00000003
        /*0930*/ 	.word	0x000000a0
        /*0934*/ 	.short	0x010a
        /*0936*/ 	.byte	0xff
	.zero		1


	//   ....[131]....
        /*0938*/ 	.word	0x0000b9b0
        /*093c*/ 	.word	0x00000003
        /*0940*/ 	.word	0x000000a8
        /*0944*/ 	.short	0x010a
        /*0946*/ 	.byte	0xff
	.zero		1


	//   ....[132]....
        /*0948*/ 	.word	0x0000ba10
        /*094c*/ 	.word	0x00000000
        /*0950*/ 	.word	0x00000090
        /*0954*/ 	.short	0x010a
        /*0956*/ 	.byte	0xff
	.zero		1


	//   ....[133]....
        /*0958*/ 	.word	0x0000ba70
        /*095c*/ 	.word	0x00000000
        /*0960*/ 	.word	0x00000098
        /*0964*/ 	.short	0x010a
        /*0966*/ 	.byte	0xff
	.zero		1


	//   ....[134]....
        /*0968*/ 	.word	0x0000bad0
        /*096c*/ 	.word	0x00000000
        /*0970*/ 	.word	0x000000a0
        /*0974*/ 	.short	0x010a
        /*0976*/ 	.byte	0xff
	.zero		1


	//   ....[135]....
        /*0978*/ 	.word	0x0000bb20
        /*097c*/ 	.word	0x00000000
        /*0980*/ 	.word	0x000000c0
        /*0984*/ 	.short	0x010a
        /*0986*/ 	.byte	0xff
	.zero		1


	//   ....[136]....
        /*0988*/ 	.word	0x0000bb70
        /*098c*/ 	.word	0x00000003
        /*0990*/ 	.word	0x00000070
        /*0994*/ 	.short	0x010a
        /*0996*/ 	.byte	0xff
	.zero		1


	//   ....[137]....
        /*0998*/ 	.word	0x0000bbc0
        /*099c*/ 	.word	0x000000c1
        /*09a0*/ 	.word	0x000000e0
        /*09a4*/ 	.short	0x010a
        /*09a6*/ 	.byte	0xff
	.zero		1


	//   ....[138]....
        /*09a8*/ 	.word	0x0000bc10
        /*09ac*/ 	.word	0x000000cc
        /*09b0*/ 	.word	0x00000070
        /*09b4*/ 	.short	0x010a
        /*09b6*/ 	.byte	0xff
	.zero		1


	//   ....[139]....
        /*09b8*/ 	.word	0x0000bc60
        /*09bc*/ 	.word	0x00000000
        /*09c0*/ 	.word	0x00000070
        /*09c4*/ 	.short	0x010a
        /*09c6*/ 	.byte	0xff
	.zero		1


	//   ....[140]....
        /*09c8*/ 	.word	0x0000bcb0
        /*09cc*/ 	.word	0x00000000
        /*09d0*/ 	.word	0x00000070
        /*09d4*/ 	.short	0x010a
        /*09d6*/ 	.byte	0xff
	.zero		1


	//----- nvinfo : EIATTR_NUM_MBARRIERS
	.align		4
.L_48:
        /*09d8*/ 	.byte	0x03, 0x38
        /*09da*/ 	.short	0x0024


	//----- nvinfo : EIATTR_EXIT_INSTR_OFFSETS
	.align		4
        /*09dc*/ 	.byte	0x04, 0x1c
        /*09de*/ 	.short	(.L_50 - .L_49)


	//   ....[0]....
.L_49:
        /*09e0*/ 	.word	0x000026d0


	//   ....[1]....
        /*09e4*/ 	.word	0x00002bc0


	//   ....[2]....
        /*09e8*/ 	.word	0x00002c20


	//   ....[3]....
        /*09ec*/ 	.word	0x00003920


	//   ....[4]....
        /*09f0*/ 	.word	0x00004980


	//   ....[5]....
        /*09f4*/ 	.word	0x000049c0


	//   ....[6]....
        /*09f8*/ 	.word	0x0000b0f0


	//----- nvinfo : EIATTR_MAX_THREADS
	.align		4
.L_50:
        /*09fc*/ 	.byte	0x04, 0x05
        /*09fe*/ 	.short	(.L_52 - .L_51)
.L_51:
        /*0a00*/ 	.word	0x00000100
        /*0a04*/ 	.word	0x00000001
        /*0a08*/ 	.word	0x00000001


	//----- nvinfo : EIATTR_CRS_STACK_SIZE
	.align		4
.L_52:
        /*0a0c*/ 	.byte	0x04, 0x1e
        /*0a0e*/ 	.short	(.L_54 - .L_53)
.L_53:
        /*0a10*/ 	.word	0x00000000


	//----- nvinfo : EIATTR_CBANK_PARAM_SIZE
	.align		4
.L_54:
        /*0a14*/ 	.byte	0x03, 0x19
        /*0a16*/ 	.short	0x0800


	//----- nvinfo : EIATTR_PARAM_CBANK
	.align		4
        /*0a18*/ 	.byte	0x04, 0x0a
        /*0a1a*/ 	.short	(.L_56 - .L_55)
	.align		4
.L_55:
        /*0a1c*/ 	.word	index@(.nv.constant0._ZN7cutlass13device_kernelINS_4gemm6kernel13GemmUniversalIN4cute5tupleIJiiiiEEENS1_10collective13CollectiveMmaINS1_35MainloopSm100TmaUmmaWarpSpecializedILi7ELi2ELi2ENS5_IJNS4_1CILi1EEESB_SB_EEEEENS5_IJNSA_ILi128EEENSA_ILi256EEENSA_ILi64EEEEEENS_12float_e4m3_tENS5_IJlSB_lEEESI_SJ_NS4_8TiledMMAINS4_8MMA_AtomIJNS4_10MMA_TraitsINS4_19SM100_MMA_F8F6F4_SSEJSI_SI_fSE_SF_NS4_17integral_constantINS4_4UMMA5MajorELSQ_0EEESR_NSO_INSP_7ScaleInELSS_0EEEST_EEEEEENS4_6LayoutISC_NS5_IJNSA_ILi0EEESX_SX_EEEEENS5_IJNS4_10UnderscoreES10_S10_EEEEENS4_13SM90_TMA_LOADENS4_14ComposedLayoutINS4_7SwizzleILi2ELi4ELi3EEENS4_18smem_ptr_flag_bitsILi8EEENSW_INS5_IJNSA_ILi8EEESG_EEENS5_IJSG_SB_EEEEEEEvNS4_8identityES13_S1D_vS1E_EENS_8epilogue10collective18CollectiveEpilogueINS1G_23Sm100TmaWarpSpecializedILi4ELi2ELi64ELb0ELb0EEEJSH_NS5_IJNSW_ISE_SB_EENSW_ISG_SB_EEEEESI_SJ_SI_SJ_NS1G_6fusion15FusionCallbacksIS1K_NS1O_17LinearCombinationISI_fSI_fLNS_15FloatRoundStyleE2EEESH_S1N_JEEENS4_5SM1004TMEM4LOAD26SM100_TMEM_LOAD_32dp32b64xES13_S1D_NS4_39AutoVectorizingCopyWithAssumedAlignmentILi128EEENS4_14SM90_TMA_STOREES1D_S1Z_S1Z_EEEvvEEEEvNT_6ParamsE)
        /*0a20*/ 	.short	0x0380
        /*0a22*/ 	.short	0x0800


	//----- nvinfo : EIATTR_SW_WAR
	.align		4
.L_56:
        /*0a24*/ 	.byte	0x04, 0x36
        /*0a26*/ 	.short	(.L_58 - .L_57)
.L_57:
        /*0a28*/ 	.word	0x00000008
.L_58:


//--------------------- .nv.callgraph             --------------------------
	.section	.nv.callgraph,"",@"SHT_CUDA_CALLGRAPH"
	.align	4
	.sectionentsize	8
	.align		4
        /*0000*/ 	.word	0x00000000
	.align		4
        /*0004*/ 	.word	0xffffffff
	.align		4
        /*0008*/ 	.word	index@(_ZN7cutlass13device_kernelINS_4gemm6kernel13GemmUniversalIN4cute5tupleIJiiiiEEENS1_10collective13CollectiveMmaINS1_35MainloopSm100TmaUmmaWarpSpecializedILi7ELi2ELi2ENS5_IJNS4_1CILi1EEESB_SB_EEEEENS5_IJNSA_ILi128EEENSA_ILi256EEENSA_ILi64EEEEEENS_12float_e4m3_tENS5_IJlSB_lEEESI_SJ_NS4_8TiledMMAINS4_8MMA_AtomIJNS4_10MMA_TraitsINS4_19SM100_MMA_F8F6F4_SSEJSI_SI_fSE_SF_NS4_17integral_constantINS4_4UMMA5MajorELSQ_0EEESR_NSO_INSP_7ScaleInELSS_0EEEST_EEEEEENS4_6LayoutISC_NS5_IJNSA_ILi0EEESX_SX_EEEEENS5_IJNS4_10UnderscoreES10_S10_EEEEENS4_13SM90_TMA_LOADENS4_14ComposedLayoutINS4_7SwizzleILi2ELi4ELi3EEENS4_18smem_ptr_flag_bitsILi8EEENSW_INS5_IJNSA_ILi8EEESG_EEENS5_IJSG_SB_EEEEEEEvNS4_8identityES13_S1D_vS1E_EENS_8epilogue10collective18CollectiveEpilogueINS1G_23Sm100TmaWarpSpecializedILi4ELi2ELi64ELb0ELb0EEEJSH_NS5_IJNSW_ISE_SB_EENSW_ISG_SB_EEEEESI_SJ_SI_SJ_NS1G_6fusion15FusionCallbacksIS1K_NS1O_17LinearCombinationISI_fSI_fLNS_15FloatRoundStyleE2EEESH_S1N_JEEENS4_5SM1004TMEM4LOAD26SM100_TMEM_LOAD_32dp32b64xES13_S1D_NS4_39AutoVectorizingCopyWithAssumedAlignmentILi128EEENS4_14SM90_TMA_STOREES1D_S1Z_S1Z_EEEvvEEEEvNT_6ParamsE)
	.align		4
        /*000c*/ 	.word	index@(__assertfail)
	.align		4
        /*0010*/ 	.word	0x00000000
	.align		4
        /*0014*/ 	.word	0xfffffffe
	.align		4
        /*0018*/ 	.word	0x00000000
	.align		4
        /*001c*/ 	.word	0xfffffffd
	.align		4
        /*0020*/ 	.word	0x00000000
	.align		4
        /*0024*/ 	.word	0xfffffffc


//--------------------- .nv.constant4             --------------------------
	.section	.nv.constant4,"a",@progbits
	.align	8
	.align		8
.nv.constant4:
        /*0000*/ 	.dword	__assertfail
	.align		8
        /*0008*/ 	.dword	__unnamed_1
	.align		8
        /*0010*/ 	.dword	__unnamed_2
	.align		8
        /*0018*/ 	.dword	__unnamed_3
	.align		8
        /*0020*/ 	.dword	_ZN40_INTERNAL_5984a20e_4_k_cu_d928e9da_293564cuda3std3__45__cpo5beginE
	.align		8
        /*0028*/ 	.dword	_ZN40_INTERNAL_5984a20e_4_k_cu_d928e9da_293564cuda3std3__45__cpo3endE
	.align		8
        /*0030*/ 	.dword	_ZN40_INTERNAL_5984a20e_4_k_cu_d928e9da_293564cuda3std3__45__cpo6cbeginE
	.align		8
        /*0038*/ 	.dword	_ZN40_INTERNAL_5984a20e_4_k_cu_d928e9da_293564cuda3std3__45__cpo4cendE
	.align		8
        /*0040*/ 	.dword	_ZN40_INTERNAL_5984a20e_4_k_cu_d928e9da_293564cuda3std3__442_GLOBAL__N__5984a20e_4_k_cu_d928e9da_293566ignoreE
	.align		8
        /*0048*/ 	.dword	_ZN40_INTERNAL_5984a20e_4_k_cu_d928e9da_293564cuda3std3__419piecewise_constructE
	.align		8
        /*0050*/ 	.dword	_ZN40_INTERNAL_5984a20e_4_k_cu_d928e9da_293564cuda3std3__48in_placeE
	.align		8
        /*0058*/ 	.dword	_ZN40_INTERNAL_5984a20e_4_k_cu_d928e9da_293564cuda3std6ranges3__45__cpo4swapE
	.align		8
        /*0060*/ 	.dword	_ZN40_INTERNAL_5984a20e_4_k_cu_d928e9da_293564cuda3std6ranges3__45__cpo9iter_moveE
	.align		8
        /*0068*/ 	.dword	_ZN40_INTERNAL_5984a20e_4_k_cu_d928e9da_293564cute7productE
	.align		8
        /*0070*/ 	.dword	_ZN40_INTERNAL_5984a20e_4_k_cu_d928e9da_293564cute1_E
	.align		8
        /*0078*/ 	.dword	$str$25
	.align		8
        /*0080*/ 	.dword	$str$26
	.align		8
        /*0088*/ 	.dword	$str$27
	.align		8
        /*0090*/ 	.dword	$str$28


//--------------------- .text._ZN7cutlass13device_kernelINS_4gemm6kernel13GemmUniversalIN4cute5tupleIJiiiiEEENS1_10collective13CollectiveMmaINS1_35MainloopSm100TmaUmmaWarpSpecializedILi7ELi2ELi2ENS5_IJNS4_1CILi1EEESB_SB_EEEEENS5_IJNSA_ILi128EEENSA_ILi256EEENSA_ILi64EEEEEENS_12float_e4m3_tENS5_IJlSB_lEEESI_SJ_NS4_8TiledMMAINS4_8MMA_AtomIJNS4_10MMA_TraitsINS4_19SM100_MMA_F8F6F4_SSEJSI_SI_fSE_SF_NS4_17integral_constantINS4_4UMMA5MajorELSQ_0EEESR_NSO_INSP_7ScaleInELSS_0EEEST_EEEEEENS4_6LayoutISC_NS5_IJNSA_ILi0EEESX_SX_EEEEENS5_IJNS4_10UnderscoreES10_S10_EEEEENS4_13SM90_TMA_LOADENS4_14ComposedLayoutINS4_7SwizzleILi2ELi4ELi3EEENS4_18smem_ptr_flag_bitsILi8EEENSW_INS5_IJNSA_ILi8EEESG_EEENS5_IJSG_SB_EEEEEEEvNS4_8identityES13_S1D_vS1E_EENS_8epilogue10collective18CollectiveEpilogueINS1G_23Sm100TmaWarpSpecializedILi4ELi2ELi64ELb0ELb0EEEJSH_NS5_IJNSW_ISE_SB_EENSW_ISG_SB_EEEEESI_SJ_SI_SJ_NS1G_6fusion15FusionCallbacksIS1K_NS1O_17LinearCombinationISI_fSI_fLNS_15FloatRoundStyleE2EEESH_S1N_JEEENS4_5SM1004TMEM4LOAD26SM100_TMEM_LOAD_32dp32b64xES13_S1D_NS4_39AutoVectorizingCopyWithAssumedAlignmentILi128EEENS4_14SM90_TMA_STOREES1D_S1Z_S1Z_EEEvvEEEEvNT_6ParamsE --------------------------
	.section	.text._ZN7cutlass13device_kernelINS_4gemm6kernel13GemmUniversalIN4cute5tupleIJiiiiEEENS1_10collective13CollectiveMmaINS1_35MainloopSm100TmaUmmaWarpSpecializedILi7ELi2ELi2ENS5_IJNS4_1CILi1EEESB_SB_EEEEENS5_IJNSA_ILi128EEENSA_ILi256EEENSA_ILi64EEEEEENS_12float_e4m3_tENS5_IJlSB_lEEESI_SJ_NS4_8TiledMMAINS4_8MMA_AtomIJNS4_10MMA_TraitsINS4_19SM100_MMA_F8F6F4_SSEJSI_SI_fSE_SF_NS4_17integral_constantINS4_4UMMA5MajorELSQ_0EEESR_NSO_INSP_7ScaleInELSS_0EEEST_EEEEEENS4_6LayoutISC_NS5_IJNSA_ILi0EEESX_SX_EEEEENS5_IJNS4_10UnderscoreES10_S10_EEEEENS4_13SM90_TMA_LOADENS4_14ComposedLayoutINS4_7SwizzleILi2ELi4ELi3EEENS4_18smem_ptr_flag_bitsILi8EEENSW_INS5_IJNSA_ILi8EEESG_EEENS5_IJSG_SB_EEEEEEEvNS4_8identityES13_S1D_vS1E_EENS_8epilogue10collective18CollectiveEpilogueINS1G_23Sm100TmaWarpSpecializedILi4ELi2ELi64ELb0ELb0EEEJSH_NS5_IJNSW_ISE_SB_EENSW_ISG_SB_EEEEESI_SJ_SI_SJ_NS1G_6fusion15FusionCallbacksIS1K_NS1O_17LinearCombinationISI_fSI_fLNS_15FloatRoundStyleE2EEESH_S1N_JEEENS4_5SM1004TMEM4LOAD26SM100_TMEM_LOAD_32dp32b64xES13_S1D_NS4_39AutoVectorizingCopyWithAssumedAlignmentILi128EEENS4_14SM90_TMA_STOREES1D_S1Z_S1Z_EEEvvEEEEvNT_6ParamsE,"ax",@progbits
	.align	128
.text._ZN7cutlass13device_kernelINS_4gemm6kernel13GemmUniversalIN4cute5tupleIJiiiiEEENS1_10collective13CollectiveMmaINS1_35MainloopSm100TmaUmmaWarpSpecializedILi7ELi2ELi2ENS5_IJNS4_1CILi1EEESB_SB_EEEEENS5_IJNSA_ILi128EEENSA_ILi256EEENSA_ILi64EEEEEENS_12float_e4m3_tENS5_IJlSB_lEEESI_SJ_NS4_8TiledMMAINS4_8MMA_AtomIJNS4_10MMA_TraitsINS4_19SM100_MMA_F8F6F4_SSEJSI_SI_fSE_SF_NS4_17integral_constantINS4_4UMMA5MajorELSQ_0EEESR_NSO_INSP_7ScaleInELSS_0EEEST_EEEEEENS4_6LayoutISC_NS5_IJNSA_ILi0EEESX_SX_EEEEENS5_IJNS4_10UnderscoreES10_S10_EEEEENS4_13SM90_TMA_LOADENS4_14ComposedLayoutINS4_7SwizzleILi2ELi4ELi3EEENS4_18smem_ptr_flag_bitsILi8EEENSW_INS5_IJNSA_ILi8EEESG_EEENS5_IJSG_SB_EEEEEEEvNS4_8identityES13_S1D_vS1E_EENS_8epilogue10collective18CollectiveEpilogueINS1G_23Sm100TmaWarpSpecializedILi4ELi2ELi64ELb0ELb0EEEJSH_NS5_IJNSW_ISE_SB_EENSW_ISG_SB_EEEEESI_SJ_SI_SJ_NS1G_6fusion15FusionCallbacksIS1K_NS1O_17LinearCombinationISI_fSI_fLNS_15FloatRoundStyleE2EEESH_S1N_JEEENS4_5SM1004TMEM4LOAD26SM100_TMEM_LOAD_32dp32b64xES13_S1D_NS4_39AutoVectorizingCopyWithAssumedAlignmentILi128EEENS4_14SM90_TMA_STOREES1D_S1Z_S1Z_EEEvvEEEEvNT_6ParamsE:
        .type           _ZN7cutlass13device_kernelINS_4gemm6kernel13GemmUniversalIN4cute5tupleIJiiiiEEENS1_10collective13CollectiveMmaINS1_35MainloopSm100TmaUmmaWarpSpecializedILi7ELi2ELi2ENS5_IJNS4_1CILi1EEESB_SB_EEEEENS5_IJNSA_ILi128EEENSA_ILi256EEENSA_ILi64EEEEEENS_12float_e4m3_tENS5_IJlSB_lEEESI_SJ_NS4_8TiledMMAINS4_8MMA_AtomIJNS4_10MMA_TraitsINS4_19SM100_MMA_F8F6F4_SSEJSI_SI_fSE_SF_NS4_17integral_constantINS4_4UMMA5MajorELSQ_0EEESR_NSO_INSP_7ScaleInELSS_0EEEST_EEEEEENS4_6LayoutISC_NS5_IJNSA_ILi0EEESX_SX_EEEEENS5_IJNS4_10UnderscoreES10_S10_EEEEENS4_13SM90_TMA_LOADENS4_14ComposedLayoutINS4_7SwizzleILi2ELi4ELi3EEENS4_18smem_ptr_flag_bitsILi8EEENSW_INS5_IJNSA_ILi8EEESG_EEENS5_IJSG_SB_EEEEEEEvNS4_8identityES13_S1D_vS1E_EENS_8epilogue10collective18CollectiveEpilogueINS1G_23Sm100TmaWarpSpecializedILi4ELi2ELi64ELb0ELb0EEEJSH_NS5_IJNSW_ISE_SB_EENSW_ISG_SB_EEEEESI_SJ_SI_SJ_NS1G_6fusion15FusionCallbacksIS1K_NS1O_17LinearCombinationISI_fSI_fLNS_15FloatRoundStyleE2EEESH_S1N_JEEENS4_5SM1004TMEM4LOAD26SM100_TMEM_LOAD_32dp32b64xES13_S1D_NS4_39AutoVectorizingCopyWithAssumedAlignmentILi128EEENS4_14SM90_TMA_STOREES1D_S1Z_S1Z_EEEvvEEEEvNT_6ParamsE,@function
        .size           _ZN7cutlass13device_kernelINS_4gemm6kernel13GemmUniversalIN4cute5tupleIJiiiiEEENS1_10collective13CollectiveMmaINS1_35MainloopSm100TmaUmmaWarpSpecializedILi7ELi2ELi2ENS5_IJNS4_1CILi1EEESB_SB_EEEEENS5_IJNSA_ILi128EEENSA_ILi256EEENSA_ILi64EEEEEENS_12float_e4m3_tENS5_IJlSB_lEEESI_SJ_NS4_8TiledMMAINS4_8MMA_AtomIJNS4_10MMA_TraitsINS4_19SM100_MMA_F8F6F4_SSEJSI_SI_fSE_SF_NS4_17integral_constantINS4_4UMMA5MajorELSQ_0EEESR_NSO_INSP_7ScaleInELSS_0EEEST_EEEEEENS4_6LayoutISC_NS5_IJNSA_ILi0EEESX_SX_EEEEENS5_IJNS4_10UnderscoreES10_S10_EEEEENS4_13SM90_TMA_LOADENS4_14ComposedLayoutINS4_7SwizzleILi2ELi4ELi3EEENS4_18smem_ptr_flag_bitsILi8EEENSW_INS5_IJNSA_ILi8EEESG_EEENS5_IJSG_SB_EEEEEEEvNS4_8identityES13_S1D_vS1E_EENS_8epilogue10collective18CollectiveEpilogueINS1G_23Sm100TmaWarpSpecializedILi4ELi2ELi64ELb0ELb0EEEJSH_NS5_IJNSW_ISE_SB_EENSW_ISG_SB_EEEEESI_SJ_SI_SJ_NS1G_6fusion15FusionCallbacksIS1K_NS1O_17LinearCombinationISI_fSI_fLNS_15FloatRoundStyleE2EEESH_S1N_JEEENS4_5SM1004TMEM4LOAD26SM100_TMEM_LOAD_32dp32b64xES13_S1D_NS4_39AutoVectorizingCopyWithAssumedAlignmentILi128EEENS4_14SM90_TMA_STOREES1D_S1Z_S1Z_EEEvvEEEEvNT_6ParamsE,(.L_x_176 - _ZN7cutlass13device_kernelINS_4gemm6kernel13GemmUniversalIN4cute5tupleIJiiiiEEENS1_10collective13CollectiveMmaINS1_35MainloopSm100TmaUmmaWarpSpecializedILi7ELi2ELi2ENS5_IJNS4_1CILi1EEESB_SB_EEEEENS5_IJNSA_ILi128EEENSA_ILi256EEENSA_ILi64EEEEEENS_12float_e4m3_tENS5_IJlSB_lEEESI_SJ_NS4_8TiledMMAINS4_8MMA_AtomIJNS4_10MMA_TraitsINS4_19SM100_MMA_F8F6F4_SSEJSI_SI_fSE_SF_NS4_17integral_constantINS4_4UMMA5MajorELSQ_0EEESR_NSO_INSP_7ScaleInELSS_0EEEST_EEEEEENS4_6LayoutISC_NS5_IJNSA_ILi0EEESX_SX_EEEEENS5_IJNS4_10UnderscoreES10_S10_EEEEENS4_13SM90_TMA_LOADENS4_14ComposedLayoutINS4_7SwizzleILi2ELi4ELi3EEENS4_18smem_ptr_flag_bitsILi8EEENSW_INS5_IJNSA_ILi8EEESG_EEENS5_IJSG_SB_EEEEEEEvNS4_8identityES13_S1D_vS1E_EENS_8epilogue10collective18CollectiveEpilogueINS1G_23Sm100TmaWarpSpecializedILi4ELi2ELi64ELb0ELb0EEEJSH_NS5_IJNSW_ISE_SB_EENSW_ISG_SB_EEEEESI_SJ_SI_SJ_NS1G_6fusion15FusionCallbacksIS1K_NS1O_17LinearCombinationISI_fSI_fLNS_15FloatRoundStyleE2EEESH_S1N_JEEENS4_5SM1004TMEM4LOAD26SM100_TMEM_LOAD_32dp32b64xES13_S1D_NS4_39AutoVectorizingCopyWithAssumedAlignmentILi128EEENS4_14SM90_TMA_STOREES1D_S1Z_S1Z_EEEvvEEEEvNT_6ParamsE)
        .other          _ZN7cutlass13device_kernelINS_4gemm6kernel13GemmUniversalIN4cute5tupleIJiiiiEEENS1_10collective13CollectiveMmaINS1_35MainloopSm100TmaUmmaWarpSpecializedILi7ELi2ELi2ENS5_IJNS4_1CILi1EEESB_SB_EEEEENS5_IJNSA_ILi128EEENSA_ILi256EEENSA_ILi64EEEEEENS_12float_e4m3_tENS5_IJlSB_lEEESI_SJ_NS4_8TiledMMAINS4_8MMA_AtomIJNS4_10MMA_TraitsINS4_19SM100_MMA_F8F6F4_SSEJSI_SI_fSE_SF_NS4_17integral_constantINS4_4UMMA5MajorELSQ_0EEESR_NSO_INSP_7ScaleInELSS_0EEEST_EEEEEENS4_6LayoutISC_NS5_IJNSA_ILi0EEESX_SX_EEEEENS5_IJNS4_10UnderscoreES10_S10_EEEEENS4_13SM90_TMA_LOADENS4_14ComposedLayoutINS4_7SwizzleILi2ELi4ELi3EEENS4_18smem_ptr_flag_bitsILi8EEENSW_INS5_IJNSA_ILi8EEESG_EEENS5_IJSG_SB_EEEEEEEvNS4_8identityES13_S1D_vS1E_EENS_8epilogue10collective18CollectiveEpilogueINS1G_23Sm100TmaWarpSpecializedILi4ELi2ELi64ELb0ELb0EEEJSH_NS5_IJNSW_ISE_SB_EENSW_ISG_SB_EEEEESI_SJ_SI_SJ_NS1G_6fusion15FusionCallbacksIS1K_NS1O_17LinearCombinationISI_fSI_fLNS_15FloatRoundStyleE2EEESH_S1N_JEEENS4_5SM1004TMEM4LOAD26SM100_TMEM_LOAD_32dp32b64xES13_S1D_NS4_39AutoVectorizingCopyWithAssumedAlignmentILi128EEENS4_14SM90_TMA_STOREES1D_S1Z_S1Z_EEEvvEEEEvNT_6ParamsE,@"STO_CUDA_ENTRY STV_DEFAULT"
_ZN7cutlass13device_kernelINS_4gemm6kernel13GemmUniversalIN4cute5tupleIJiiiiEEENS1_10collective13CollectiveMmaINS1_35MainloopSm100TmaUmmaWarpSpecializedILi7ELi2ELi2ENS5_IJNS4_1CILi1EEESB_SB_EEEEENS5_IJNSA_ILi128EEENSA_ILi256EEENSA_ILi64EEEEEENS_12float_e4m3_tENS5_IJlSB_lEEESI_SJ_NS4_8TiledMMAINS4_8MMA_AtomIJNS4_10MMA_TraitsINS4_19SM100_MMA_F8F6F4_SSEJSI_SI_fSE_SF_NS4_17integral_constantINS4_4UMMA5MajorELSQ_0EEESR_NSO_INSP_7ScaleInELSS_0EEEST_EEEEEENS4_6LayoutISC_NS5_IJNSA_ILi0EEESX_SX_EEEEENS5_IJNS4_10UnderscoreES10_S10_EEEEENS4_13SM90_TMA_LOADENS4_14ComposedLayoutINS4_7SwizzleILi2ELi4ELi3EEENS4_18smem_ptr_flag_bitsILi8EEENSW_INS5_IJNSA_ILi8EEESG_EEENS5_IJSG_SB_EEEEEEEvNS4_8identityES13_S1D_vS1E_EENS_8epilogue10collective18CollectiveEpilogueINS1G_23Sm100TmaWarpSpecializedILi4ELi2ELi64ELb0ELb0EEEJSH_NS5_IJNSW_ISE_SB_EENSW_ISG_SB_EEEEESI_SJ_SI_SJ_NS1G_6fusion15FusionCallbacksIS1K_NS1O_17LinearCombinationISI_fSI_fLNS_15FloatRoundStyleE2EEESH_S1N_JEEENS4_5SM1004TMEM4LOAD26SM100_TMEM_LOAD_32dp32b64xES13_S1D_NS4_39AutoVectorizingCopyWithAssumedAlignmentILi128EEENS4_14SM90_TMA_STOREES1D_S1Z_S1Z_EEEvvEEEEvNT_6ParamsE:
[----:B------:R-:W1:Y:S01]  /*0000*/  LDC R1, c[0x0][0x37c] ;  /* 0x0000df00ff017b82 */ /* 0x000e620000000800 */
[----:B------:R-:W2:Y:S01]  /*0010*/  S2R R185, SR_TID.X ;  /* 0x0000000000b97919 */ /* 0x000ea20000002100 */
[----:B------:R-:W3:Y:S01]  /*0020*/  LDCU.64 UR4, c[0x0][0x890] ;  /* 0x00011200ff0477ac */ /* 0x000ee20008000a00 */
[----:B------:R-:W-:Y:S02]  /*0030*/  PRMT R171, RZ, 0x7610, R171 ;  /* 0x00007610ffab7816 */ /* 0x000fe400000000ab */
[----:B------:R-:W-:Y:S01]  /*0040*/  ELECT P5, URZ, PT ;  /* 0x0000000000ff782f */ /* 0x000fe200038a0000 */
[----:B------:R-:W4:Y:S01]  /*0050*/  LDCU.64 UR46, c[0x0][0x358] ;  /* 0x00006b00ff2e77ac */ /* 0x000f220008000a00 */
[----:B---3--:R-:W-:-:S04]  /*0060*/  UISETP.NE.U32.AND UP0, UPT, UR4, URZ, UPT ;  /* 0x000000ff0400728c */ /* 0x008fc8000bf05070 */
[----:B------:R-:W-:Y:S01]  /*0070*/  UISETP.NE.AND.EX UP0, UPT, UR5, URZ, UPT, UP0 ;  /* 0x000000ff0500728c */ /* 0x000fe2000bf05300 */
[----:B--2---:R-:W-:-:S05]  /*0080*/  SHF.R.U32.HI R173, RZ, 0x5, R185 ;  /* 0x00000005ffad7819 */ /* 0x004fca00000116b9 */
[----:B------:R-:W2:Y:S02]  /*0090*/  SHFL.IDX PT, R0, R173, RZ, 0x1f ;  /* 0x00001fffad007589 */ /* 0x000ea400000e0000 */
[----:B--2---:R-:W-:Y:S01]  /*00a0*/  R2UR UR8, R0 ;  /* 0x00000000000872ca */ /* 0x004fe200000e0000 */
[----:B-1--4-:R-:W-:-:S14]  /*00b0*/  BRA.U UP0, `(.L_x_0) ;  /* 0x00000001002c7547 */ /* 0x012fdc000b800000 */
[----:B------:R-:W1:Y:S02]  /*00c0*/  LDCU.64 UR6, c[0x0][0x888] ;  /* 0x00011100ff0677ac */ /* 0x000e640008000a00 */
[----:B-1----:R-:W-:-:S04]  /*00d0*/  UISETP.NE.U32.AND UP0, UPT, UR6, URZ, UPT ;  /* 0x000000ff0600728c */ /* 0x002fc8000bf05070 */
[----:B------:R-:W-:-:S09]  /*00e0*/  UISETP.NE.AND.EX UP0, UPT, UR7, URZ, UPT, UP0 ;  /* 0x000000ff0700728c */ /* 0x000fd2000bf05300 */
[----:B------:R-:W-:Y:S05]  /*00f0*/  BRA.U !UP0, `(.L_x_1) ;  /* 0x0000000108107547 */ /* 0x000fea000b800000 */
[----:B------:R-:W1:Y:S02]  /*0100*/  LDC.64 R2, c[0x0][0x888] ;  /* 0x00022200ff027b82 */ /* 0x000e640000000a00 */
[----:B-1----:R1:W5:Y:S01]  /*0110*/  LDG.E R81, desc[UR46][R2.64] ;  /* 0x0000002e02517981 */ /* 0x002362000c1e1900 */
[----:B------:R-:W-:Y:S01]  /*0120*/  HFMA2 R171, -RZ, RZ, 0, 5.9604644775390625e-08 ;  /* 0x00000001ffab7431 */ /* 0x000fe200000001ff */
[----:B------:R-:W-:Y:S05]  /*0130*/  BRA `(.L_x_0) ;  /* 0x00000000000c7947 */ /* 0x000fea0003800000 */
.L_x_1:
[----:B------:R-:W1:Y:S01]  /*0140*/  LDCU UR6, c[0x0][0x880] ;  /* 0x00011000ff0677ac */ /* 0x000e620008000800 */
[----:B------:R-:W-:Y:S01]  /*0150*/  HFMA2 R171, -RZ, RZ, 0, 5.9604644775390625e-08 ;  /* 0x00000001ffab7431 */ /* 0x000fe200000001ff */
[----:B-1----:R-:W-:-:S07]  /*0160*/  MOV R81, UR6 ;  /* 0x0000000600517c02 */ /* 0x002fce0008000f00 */
.L_x_0:
[----:B------:R-:W2:Y:S02]  /*0170*/  LDCU.64 UR6, c[0x0][0x8b0] ;  /* 0x00011600ff0677ac */ /* 0x000ea40008000a00 */
[----:B--2---:R-:W-:-:S04]  /*0180*/  UISETP.NE.U32.AND UP0, UPT, UR6, URZ, UPT ;  /* 0x000000ff0600728c */ /* 0x004fc8000bf05070 */
[----:B------:R-:W-:-:S09]  /*0190*/  UISETP.NE.AND.EX UP0, UPT, UR7, URZ, UPT, UP0 ;  /* 0x000000ff0700728c */ /* 0x000fd2000bf05300 */
[----:B------:R-:W-:Y:S05]  /*01a0*/  BRA.U UP0, `(.L_x_2) ;  /* 0x0000000100247547 */ /* 0x000fea000b800000 */
[----:B------:R-:W2:Y:S02]  /*01b0*/  LDCU.64 UR6, c[0x0][0x8a8] ;  /* 0x00011500ff0677ac */ /* 0x000ea40008000a00 */
[----:B--2---:R-:W-:-:S04]  /*01c0*/  UISETP.NE.U32.AND UP0, UPT, UR6, URZ, UPT ;  /* 0x000000ff0600728c */ /* 0x004fc8000bf05070 */
[----:B------:R-:W-:-:S09]  /*01d0*/  UISETP.NE.AND.EX UP0, UPT, UR7, URZ, UPT, UP0 ;  /* 0x000000ff0700728c */ /* 0x000fd2000bf05300 */
[----:B------:R-:W-:Y:S05]  /*01e0*/  BRA.U !UP0, `(.L_x_3) ;  /* 0x00000001080c7547 */ /* 0x000fea000b800000 */
[----:B------:R-:W2:Y:S02]  /*01f0*/  LDC.64 R78, c[0x0][0x8a8] ;  /* 0x00022a00ff4e7b82 */ /* 0x000ea40000000a00 */
[----:B--2---:R2:W5:Y:S01]  /*0200*/  LDG.E R78, desc[UR46][R78.64] ;  /* 0x0000002e4e4e7981 */ /* 0x004562000c1e1900 */
[----:B------:R-:W-:Y:S05]  /*0210*/  BRA `(.L_x_2) ;  /* 0x0000000000087947 */ /* 0x000fea0003800000 */
.L_x_3:
[----:B------:R-:W2:Y:S02]  /*0220*/  LDCU UR6, c[0x0][0x8a0] ;  /* 0x00011400ff0677ac */ /* 0x000ea40008000800 */
[----:B--2---:R-:W-:Y:S02]  /*0230*/  MOV R78, UR6 ;  /* 0x00000006004e7c02 */ /* 0x004fe40008000f00 */
.L_x_2:
[----:B------:R-:W-:Y:S01]  /*0240*/  IMAD.U32 R0, RZ, RZ, UR8 ;  /* 0x00000008ff007e24 */ /* 0x000fe2000f8e00ff */
[----:B------:R-:W-:Y:S04]  /*0250*/  BSSY.RECONVERGENT B0, `(.L_x_4) ;  /* 0x000000c000007945 */ /* 0x000fe80003800200 */
[C---:B------:R-:W-:Y:S02]  /*0260*/  ISETP.NE.OR P1, PT, R0.reuse, 0x1, !P5 ;  /* 0x000000010000780c */ /* 0x040fe40006f25670 */
[----:B------:R-:W-:-:S11]  /*0270*/  ISETP.NE.OR P0, PT, R0, 0x3, !P5 ;  /* 0x000000030000780c */ /* 0x000fd60006f05670 */
[----:B------:R-:W-:Y:S05]  /*0280*/  @P1 BRA `(.L_x_5) ;  /* 0x0000000000201947 */ /* 0x000fea0003800000 */
[----:B------:R-:W3:Y:S02]  /*0290*/  LDCU.64 UR6, c[0x0][0x348] ;  /* 0x00006900ff0677ac */ /* 0x000ee40008000a00 */
[----:B---3--:R-:W-:Y:S02]  /*02a0*/  UIADD3 UR10, UP1, UPT, UR6, 0x80, URZ ;  /* 0x00000080060a7890 */ /* 0x008fe4000ff3e0ff */
[----:B------:R-:W-:Y:S02]  /*02b0*/  UIADD3 UR6, UP0, UPT, UR6, 0x180, URZ ;  /* 0x0000018006067890 */ /* 0x000fe4000ff1e0ff */
[----:B------:R-:W-:Y:S02]  /*02c0*/  UIADD3.X UR11, UPT, UPT, URZ, UR7, URZ, UP1, !UPT ;  /* 0x00000007ff0b7290 */ /* 0x000fe40008ffe4ff */
[----:B------:R-:W-:-:S07]  /*02d0*/  UIADD3.X UR7, UPT, UPT, URZ, UR7, URZ, UP0, !UPT ;  /* 0x00000007ff077290 */ /* 0x000fce00087fe4ff */
[----:B------:R3:W-:Y:S02]  /*02e0*/  UTMACCTL.PF [UR10] ;  /* 0x000000000a0079b9 */ /* 0x0007e40008040000 */
[----:B------:R3:W-:Y:S02]  /*02f0*/  UTMACCTL.PF [UR6] ;  /* 0x00000000060079b9 */ /* 0x0007e40008040000 */
[----:B---3--:R-:W-:Y:S01]  /*0300*/  NOP ;  /* 0x0000000000007918 */ /* 0x008fe20000000000 */
.L_x_5:
[----:B------:R-:W-:Y:S05]  /*0310*/  BSYNC.RECONVERGENT B0 ;  /* 0x0000000000007941 */ /* 0x000fea0003800200 */
.L_x_4:
[----:B------:R-:W-:Y:S04]  /*0320*/  BSSY.RECONVERGENT B0, `(.L_x_6) ;  /* 0x000000a000007945 */ /* 0x000fe80003800200 */
        /* <DEDUP_REMOVED lines=9> */
.L_x_7:
[----:B------:R-:W-:Y:S05]  /*03c0*/  BSYNC.RECONVERGENT B0 ;  /* 0x0000000000007941 */ /* 0x000fea0003800200 */
.L_x_6:
[----:B------:R-:W3:Y:S01]  /*03d0*/  LDCU.64 UR6, c[0x0][0x888] ;  /* 0x00011100ff0677ac */ /* 0x000ee20008000a00 */
[----:B------:R-:W-:Y:S02]  /*03e0*/  UISETP.EQ.U32.AND UP1, UPT, UR4, URZ, UPT ;  /* 0x000000ff0400728c */ /* 0x000fe4000bf22070 */
[----:B------:R-:W-:Y:S02]  /*03f0*/  UPLOP3.LUT UP2, UPT, UPT, UPT, UPT, 0x80, 0x8 ;  /* 0x000000000008789c */ /* 0x000fe40003f4f070 */
[----:B---3--:R-:W-:-:S04]  /*0400*/  UISETP.NE.U32.AND UP0, UPT, UR6, URZ, UPT ;  /* 0x000000ff0600728c */ /* 0x008fc8000bf05070 */
[----:B------:R-:W-:-:S04]  /*0410*/  UISETP.NE.AND.EX UP0, UPT, UR7, URZ, UPT, UP0 ;  /* 0x000000ff0700728c */ /* 0x000fc8000bf05300 */
[----:B------:R-:W-:-:S04]  /*0420*/  UISETP.EQ.OR.EX UP3, UPT, UR5, URZ, !UP0, UP1 ;  /* 0x000000ff0500728c */ /* 0x000fc8000c762710 */
[----:B------:R-:W-:-:S05]  /*0430*/  UP2UR UR50, UPR, URZ, 0x8 ;  /* 0x00000008ff327883 */ /* 0x000fca0008000000 */
[----:B------:R-:W-:Y:S07]  /*0440*/  BRA.U !UP3, `(.L_x_8) ;  /* 0x000000010b207547 */ /* 0x000fee000b800000 */
[----:B------:R-:W-:Y:S01]  /*0450*/  UISETP.NE.U32.AND UP2, UPT, UR4, URZ, UPT ;  /* 0x000000ff0400728c */ /* 0x000fe2000bf45070 */
[----:B-----5:R-:W-:Y:S01]  /*0460*/  FSETP.NEU.AND P0, PT, R81, RZ, PT ;  /* 0x000000ff5100720b */ /* 0x020fe20003f0d000 */
[----:B------:R-:W-:Y:S02]  /*0470*/  USEL UR4, URZ, 0xffffffff, UP0 ;  /* 0xffffffffff047887 */ /* 0x000fe40008000000 */
[----:B------:R-:W-:-:S10]  /*0480*/  UISETP.NE.AND.EX UP2, UPT, UR5, URZ, UPT, UP2 ;  /* 0x000000ff0500728c */ /* 0x000fd4000bf45320 */
[----:B------:R-:W-:Y:S01]  /*0490*/  VOTEU.ANY UP1, P0 ;  /* 0x0000000000ff7886 */ /* 0x000fe20000020100 */
[----:B------:R-:W-:-:S04]  /*04a0*/  @!UP2 USEL UR4, URZ, 0xffffffff, UP1 ;  /* 0xffffffffff04a887 */ /* 0x000fc80008800000 */
[----:B------:R-:W-:-:S04]  /*04b0*/  ULOP3.LUT UR4, UR4, 0x1, URZ, 0xc0, !UPT ;  /* 0x0000000104047892 */ /* 0x000fc8000f8ec0ff */
[----:B------:R-:W-:-:S11]  /*04c0*/  UISETP.NE.U32.AND UP2, UPT, UR4, 0x1, UPT ;  /* 0x000000010400788c */ /* 0x000fd6000bf45070 */
.L_x_8:
[----:B-1----:R-:W1:Y:S01]  /*04d0*/  SHFL.IDX PT, R2, R173, RZ, 0x1f ;  /* 0x00001fffad027589 */ /* 0x002e6200000e0000 */
[----:B------:R-:W-:-:S04]  /*04e0*/  UISETP.NE.AND UP1, UPT, UR8, 0x2, UPT ;  /* 0x000000020800788c */ /* 0x000fc8000bf25270 */
[----:B------:R-:W-:Y:S01]  /*04f0*/  USEL UR6, URZ, 0x1, UP1 ;  /* 0x00000001ff067887 */ /* 0x000fe20008800000 */
[----:B-1----:R-:W-:-:S13]  /*0500*/  ISETP.NE.AND P0, PT, R2, RZ, PT ;  /* 0x000000ff0200720c */ /* 0x002fda0003f05270 */
[----:B------:R-:W-:Y:S05]  /*0510*/  @P0 BRA `(.L_x_9) ;  /* 0x0000000000600947 */ /* 0x000fea0003800000 */
[----:B------:R-:W1:Y:S01]  /*0520*/  S2UR UR5, SR_CgaCtaId ;  /* 0x00000000000579c3 */ /* 0x000e620000008800 */
[----:B------:R-:W-:Y:S01]  /*0530*/  UMOV UR7, 0x400 ;  /* 0x0000040000077882 */ /* 0x000fe20000000000 */
[----:B------:R-:W-:Y:S01]  /*0540*/  UMOV UR4, 0x1 ;  /* 0x0000000100047882 */ /* 0x000fe20000000000 */
[----:B------:R-:W-:Y:S01]  /*0550*/  ELECT P0, URZ, PT ;  /* 0x0000000000ff782f */ /* 0x000fe20003800000 */
[----:B------:R-:W-:-:S04]  /*0560*/  UIADD3 UR10, UPT, UPT, -UR4, 0x100000, URZ ;  /* 0x00100000040a7890 */ /* 0x000fc8000fffe1ff */
[----:B------:R-:W-:Y:S02]  /*0570*/  USHF.L.U32 UR11, UR10, 0xb, URZ ;  /* 0x0000000b0a0b7899 */ /* 0x000fe400080006ff */
[----:B------:R-:W-:Y:S02]  /*0580*/  USHF.L.U32 UR10, UR10, 0x1, URZ ;  /* 0x000000010a0a7899 */ /* 0x000fe400080006ff */
[----:B-1----:R-:W-:Y:S01]  /*0590*/  ULEA UR5, UR5, UR7, 0x18 ;  /* 0x0000000705057291 */ /* 0x002fe2000f8ec0ff */
[----:B------:R-:W1:Y:S11]  /*05a0*/  FENCE.VIEW.ASYNC.S ;  /* 0x00000000000073c6 */ /* 0x000e760000000000 */
[----:B-1----:R1:W3:Y:S01]  /*05b0*/  SYNCS.EXCH.64 URZ, [UR5], UR10 ;  /* 0x0000000a05ff75b2 */ /* 0x0022e20008000100 */
[----:B------:R1:W4:Y:S01]  /*05c0*/  SYNCS.EXCH.64 URZ, [UR5+0x38], UR10 ;  /* 0x0000380a05ff75b2 */ /* 0x0003220008000100 */
[----:B------:R1:W1:Y:S01]  /*05d0*/  SYNCS.EXCH.64 URZ, [UR5+0x8], UR10 ;  /* 0x0000080a05ff75b2 */ /* 0x0002620008000100 */
        /* <DEDUP_REMOVED lines=11> */
[----:B------:R-:W-:Y:S01]  /*0690*/  NOP ;  /* 0x0000000000007918 */ /* 0x000fe20000000000 */
.L_x_9:
[----:B------:R-:W2:Y:S01]  /*06a0*/  SHFL.IDX PT, R2, R173, RZ, 0x1f ;  /* 0x00001fffad027589 */ /* 0x000ea200000e0000 */
[----:B------:R-:W-:Y:S01]  /*06b0*/  NOP ;  /* 0x0000000000007918 */ /* 0x000fe20000000000 */
[----:B--2---:R-:W-:-:S13]  /*06c0*/  ISETP.NE.AND P0, PT, R2, 0x1, PT ;  /* 0x000000010200780c */ /* 0x004fda0003f05270 */
[----:B------:R-:W-:Y:S05]  /*06d0*/  @P0 BRA `(.L_x_10) ;  /* 0x0000000000580947 */ /* 0x000fea0003800000 */
[----:B------:R-:W2:Y:S01]  /*06e0*/  S2UR UR7, SR_CgaCtaId ;  /* 0x00000000000779c3 */ /* 0x000ea20000008800 */
[----:B------:R-:W-:Y:S01]  /*06f0*/  UMOV UR9, 0x400 ;  /* 0x0000040000097882 */ /* 0x000fe20000000000 */
[----:B-1----:R-:W-:Y:S01]  /*0700*/  UMOV UR5, 0x20 ;  /* 0x0000002000057882 */ /* 0x002fe20000000000 */
[----:B------:R-:W-:Y:S01]  /*0710*/  UMOV UR4, 0x80 ;  /* 0x0000008000047882 */ /* 0x000fe20000000000 */
[----:B------:R-:W-:-:S04]  /*0720*/  UIADD3 UR10, UPT, UPT, -UR5, 0x100000, URZ ;  /* 0x00100000050a7890 */ /* 0x000fc8000fffe1ff */
[----:B------:R-:W-:Y:S02]  /*0730*/  USHF.L.U32 UR11, UR10, 0xb, URZ ;  /* 0x0000000b0a0b7899 */ /* 0x000fe400080006ff */
[----:B------:R-:W-:Y:S02]  /*0740*/  USHF.L.U32 UR10, UR10, 0x1, URZ ;  /* 0x000000010a0a7899 */ /* 0x000fe400080006ff */
[----:B------:R-:W-:-:S04]  /*0750*/  UIADD3 UR4, UPT, UPT, -UR4, 0x100000, URZ ;  /* 0x0010000004047890 */ /* 0x000fc8000fffe1ff */
[----:B------:R-:W-:Y:S02]  /*0760*/  USHF.L.U32 UR5, UR4, 0xb, URZ ;  /* 0x0000000b04057899 */ /* 0x000fe400080006ff */
[----:B------:R-:W-:Y:S01]  /*0770*/  USHF.L.U32 UR4, UR4, 0x1, URZ ;  /* 0x0000000104047899 */ /* 0x000fe200080006ff */
[----:B------:R-:W-:Y:S01]  /*0780*/  ELECT P0, URZ, PT ;  /* 0x0000000000ff782f */ /* 0x000fe20003800000 */
[----:B--2---:R-:W-:Y:S01]  /*0790*/  ULEA UR7, UR7, UR9, 0x18 ;  /* 0x0000000907077291 */ /* 0x004fe2000f8ec0ff */
[----:B------:R-:W1:Y:S11]  /*07a0*/  FENCE.VIEW.ASYNC.S ;  /* 0x00000000000073c6 */ /* 0x000e760000000000 */
[----:B-1----:R2:W1:Y:S01]  /*07b0*/  SYNCS.EXCH.64 URZ, [UR7+0x70], UR10 ;  /* 0x0000700a07ff75b2 */ /* 0x0024620008000100 */
[----:B------:R2:W1:Y:S01]  /*07c0*/  SYNCS.EXCH.64 URZ, [UR7+0x90], UR4 ;  /* 0x0000900407ff75b2 */ /* 0x0004620008000100 */
[----:B------:R2:W1:Y:S01]  /*07d0*/  SYNCS.EXCH.64 URZ, [UR7+0x78], UR10 ;  /* 0x0000780a07ff75b2 */ /* 0x0004620008000100 */
[----:B------:R2:W1:Y:S01]  /*07e0*/  SYNCS.EXCH.64 URZ, [UR7+0x98], UR4 ;  /* 0x0000980407ff75b2 */ /* 0x0004620008000100 */
[----:B------:R2:W1:Y:S01]  /*07f0*/  SYNCS.EXCH.64 URZ, [UR7+0x80], UR10 ;  /* 0x0000800a07ff75b2 */ /* 0x0004620008000100 */
[----:B------:R2:W1:Y:S01]  /*0800*/  SYNCS.EXCH.64 URZ, [UR7+0xa0], UR4 ;  /* 0x0000a00407ff75b2 */ /* 0x0004620008000100 */
[----:B------:R2:W1:Y:S01]  /*0810*/  SYNCS.EXCH.64 URZ, [UR7+0x88], UR10 ;  /* 0x0000880a07ff75b2 */ /* 0x0004620008000100 */
[----:B------:R2:W1:Y:S02]  /*0820*/  SYNCS.EXCH.64 URZ, [UR7+0xa8], UR4 ;  /* 0x0000a80407ff75b2 */ /* 0x0004640008000100 */
[----:B--2---:R-:W-:Y:S01]  /*0830*/  NOP ;  /* 0x0000000000007918 */ /* 0x004fe20000000000 */
.L_x_10:
[----:B------:R-:W2:Y:S01]  /*0840*/  SHFL.IDX PT, R2, R173, RZ, 0x1f ;  /* 0x00001fffad027589 */ /* 0x000ea200000e0000 */
[----:B------:R-:W-:Y:S01]  /*0850*/  NOP ;  /* 0x0000000000007918 */ /* 0x000fe20000000000 */
[----:B--2---:R-:W-:-:S13]  /*0860*/  ISETP.NE.AND P0, PT, R2, 0x3, PT ;  /* 0x000000030200780c */ /* 0x004fda0003f05270 */
[----:B------:R-:W-:Y:S05]  /*0870*/  @P0 BRA `(.L_x_11) ;  /* 0x0000000000300947 */ /* 0x000fea0003800000 */
[----:B-1----:R-:W1:Y:S01]  /*0880*/  S2UR UR5, SR_CgaCtaId ;  /* 0x00000000000579c3 */ /* 0x002e620000008800 */
        /* <DEDUP_REMOVED lines=8> */
[----:B-1----:R2:W1:Y:S01]  /*0910*/  SYNCS.EXCH.64 URZ, [UR5+0xb0], UR10 ;  /* 0x0000b00a05ff75b2 */ /* 0x0024620008000100 */
[----:B------:R2:W1:Y:S02]  /*0920*/  SYNCS.EXCH.64 URZ, [UR5+0xb8], UR10 ;  /* 0x0000b80a05ff75b2 */ /* 0x0004640008000100 */
[----:B--2---:R-:W-:Y:S01]  /*0930*/  NOP ;  /* 0x0000000000007918 */ /* 0x004fe20000000000 */
.L_x_11:
[----:B------:R-:W2:Y:S01]  /*0940*/  SHFL.IDX PT, R2, R173, RZ, 0x1f ;  /* 0x00001fffad027589 */ /* 0x000ea200000e0000 */
[----:B------:R-:W-:Y:S01]  /*0950*/  NOP ;  /* 0x0000000000007918 */ /* 0x000fe20000000000 */
[----:B--2---:R-:W-:-:S13]  /*0960*/  ISETP.NE.AND P0, PT, R2, 0x4, PT ;  /* 0x000000040200780c */ /* 0x004fda0003f05270 */
[----:B------:R-:W-:Y:S05]  /*0970*/  @P0 BRA `(.L_x_12) ;  /* 0x00000000004c0947 */ /* 0x000fea0003800000 */
[----:B-1----:R-:W1:Y:S01]  /*0980*/  S2UR UR5, SR_CgaCtaId ;  /* 0x00000000000579c3 */ /* 0x002e620000008800 */
[----:B------:R-:W-:Y:S01]  /*0990*/  UMOV UR9, 0x100 ;  /* 0x0000010000097882 */ /* 0x000fe20000000000 */
[----:B------:R-:W-:Y:S01]  /*09a0*/  UMOV UR7, 0x400 ;  /* 0x0000040000077882 */ /* 0x000fe20000000000 */
[----:B------:R-:W-:Y:S01]  /*09b0*/  USEL UR9, UR9, 0xe0, UP2 ;  /* 0x000000e009097887 */ /* 0x000fe20009000000 */
[----:B------:R-:W-:Y:S01]  /*09c0*/  UMOV UR4, 0x1 ;  /* 0x0000000100047882 */ /* 0x000fe20000000000 */
[----:B------:R-:W-:Y:S01]  /*09d0*/  ELECT P0, URZ, PT ;  /* 0x0000000000ff782f */ /* 0x000fe20003800000 */
[----:B------:R-:W-:-:S04]  /*09e0*/  UIADD3 UR10, UPT, UPT, -UR4, 0x100000, URZ ;  /* 0x00100000040a7890 */ /* 0x000fc8000fffe1ff */
[----:B------:R-:W-:Y:S02]  /*09f0*/  USHF.L.U32 UR11, UR10, 0xb, URZ ;  /* 0x0000000b0a0b7899 */ /* 0x000fe400080006ff */
[----:B------:R-:W-:Y:S02]  /*0a00*/  USHF.L.U32 UR10, UR10, 0x1, URZ ;  /* 0x000000010a0a7899 */ /* 0x000fe400080006ff */
[----:B------:R-:W-:-:S04]  /*0a10*/  UIADD3 UR12, UPT, UPT, -UR9, 0x100000, URZ ;  /* 0x00100000090c7890 */ /* 0x000fc8000fffe1ff */
[----:B------:R-:W-:Y:S02]  /*0a20*/  USHF.L.U32 UR13, UR12, 0xb, URZ ;  /* 0x0000000b0c0d7899 */ /* 0x000fe400080006ff */
[----:B------:R-:W-:Y:S02]  /*0a30*/  USHF.L.U32 UR12, UR12, 0x1, URZ ;  /* 0x000000010c0c7899 */ /* 0x000fe400080006ff */
[----:B-1----:R-:W-:Y:S01]  /*0a40*/  ULEA UR5, UR5, UR7, 0x18 ;  /* 0x0000000705057291 */ /* 0x002fe2000f8ec0ff */
[----:B------:R-:W1:Y:S11]  /*0a50*/  FENCE.VIEW.ASYNC.S ;  /* 0x00000000000073c6 */ /* 0x000e760000000000 */
[----:B-1----:R2:W1:Y:S01]  /*0a60*/  SYNCS.EXCH.64 URZ, [UR5+0xc0], UR10 ;  /* 0x0000c00a05ff75b2 */ /* 0x0024620008000100 */
[----:B------:R2:W1:Y:S01]  /*0a70*/  SYNCS.EXCH.64 URZ, [UR5+0xd0], UR12 ;  /* 0x0000d00c05ff75b2 */ /* 0x0004620008000100 */
[----:B------:R2:W1:Y:S01]  /*0a80*/  SYNCS.EXCH.64 URZ, [UR5+0xc8], UR10 ;  /* 0x0000c80a05ff75b2 */ /* 0x0004620008000100 */
[----:B------:R2:W1:Y:S02]  /*0a90*/  SYNCS.EXCH.64 URZ, [UR5+0xd8], UR12 ;  /* 0x0000d80c05ff75b2 */ /* 0x0004640008000100 */
[----:B--2---:R-:W-:Y:S01]  /*0aa0*/  NOP ;  /* 0x0000000000007918 */ /* 0x004fe20000000000 */
.L_x_12:
        /* <DEDUP_REMOVED lines=20> */
[----:B------:R2:W1:Y:S02]  /*0bf0*/  SYNCS.EXCH.64 URZ, [UR7+0xf8], UR4 ;  /* 0x0000f80407ff75b2 */ /* 0x0004640008000100 */
[----:B--2---:R-:W-:Y:S01]  /*0c00*/  NOP ;  /* 0x0000000000007918 */ /* 0x004fe20000000000 */
.L_x_13:
        /* <DEDUP_REMOVED lines=18> */
.L_x_14:
[----:B-1----:R-:W1:Y:S01]  /*0d30*/  S2UR UR5, SR_CTAID.X ;  /* 0x00000000000579c3 */ /* 0x002e620000002500 */
[----:B------:R-:W-:-:S05]  /*0d40*/  CS2R.32 R170, SR_CgaSize ;  /* 0x0000000000aa7805 */ /* 0x000fca0000008a00 */
[----:B------:R-:W-:-:S05]  /*0d50*/  IMAD R170, R170, -0xa0, RZ ;  /* 0xffffff60aaaa7824 */ /* 0x000fca00078e02ff */
[----:B------:R-:W-:-:S14]  /*0d60*/  R2UR UR9, R170 ;  /* 0x00000000aa0972ca */ /* 0x000fdc00000e0000 */
[----:B------:R-:W2:Y:S01]  /*0d70*/  LDCU UR9, c[0x0][UR9+0x2b0] ;  /* 0x00005600090977ac */ /* 0x000ea20008000800 */
[----:B------:R-:W-:Y:S01]  /*0d80*/  NOP ;  /* 0x0000000000007918 */ /* 0x000fe20000000000 */
[----:B------:R-:W-:-:S05]  /*0d90*/  CS2R.32 R170, SR_CgaSize ;  /* 0x0000000000aa7805 */ /* 0x000fca0000008a00 */
[----:B------:R-:W-:-:S05]  /*0da0*/  IMAD R170, R170, -0xa0, RZ ;  /* 0xffffff60aaaa7824 */ /* 0x000fca00078e02ff */
[----:B------:R-:W-:-:S14]  /*0db0*/  R2UR UR7, R170 ;  /* 0x00000000aa0772ca */ /* 0x000fdc00000e0000 */
[----:B------:R-:W3:Y:S01]  /*0dc0*/  LDCU UR7, c[0x0][UR7+0x2b4] ;  /* 0x00005680070777ac */ /* 0x000ee20008000800 */
[----:B------:R-:W4:Y:S08]  /*0dd0*/  S2UR UR4, SR_CTAID.Y ;  /* 0x00000000000479c3 */ /* 0x000f300000002600 */
[----:B------:R-:W3:Y:S01]  /*0de0*/  LDC R9, c[0x0][0xb24] ;  /* 0x0002c900ff097b82 */ /* 0x000ee20000000800 */
[----:B-1----:R-:W-:-:S02]  /*0df0*/  I2FP.F32.U32 R5, UR5 ;  /* 0x0000000500057c45 */ /* 0x002fc40008201000 */
[----:B------:R-:W-:-:S05]  /*0e00*/  CS2R.32 R3, SR_CgaSize ;  /* 0x0000000000037805 */ /* 0x000fca0000008a00 */
[----:B------:R-:W-:-:S06]  /*0e10*/  IMAD R3, R3, -0xa0, RZ ;  /* 0xffffff6003037824 */ /* 0x000fcc00078e02ff */
[----:B------:R-:W1:Y:S01]  /*0e20*/  LDC R3, c[0x0][R3+0x2a0] ;  /* 0x0000a80003037b82 */ /* 0x000e620000000800 */
[----:B------:R-:W-:Y:S01]  /*0e30*/  MOV R21, UR5 ;  /* 0x0000000500157c02 */ /* 0x000fe20008000f00 */
[----:B--2---:R-:W-:Y:S01]  /*0e40*/  FMUL R5, R5, UR9 ;  /* 0x0000000905057c20 */ /* 0x004fe20008400000 */
[----:B----4-:R-:W-:Y:S02]  /*0e50*/  I2FP.F32.U32 R4, UR4 ;  /* 0x0000000400047c45 */ /* 0x010fe40008201000 */
[----:B------:R-:W-:-:S05]  /*0e60*/  CS2R.32 R2, SR_CgaSize ;  /* 0x0000000000027805 */ /* 0x000fca0000008a00 */
[----:B------:R-:W-:-:S06]  /*0e70*/  IMAD R2, R2, -0xa0, RZ ;  /* 0xffffff6002027824 */ /* 0x000fcc00078e02ff */
[----:B------:R-:W2:Y:S01]  /*0e80*/  LDC R2, c[0x0][R2+0x2a4] ;  /* 0x0000a90002027b82 */ /* 0x000ea20000000800 */
[----:B------:R-:W4:Y:S01]  /*0e90*/  F2I.U32.TRUNC.NTZ R170, R5 ;  /* 0x0000000500aa7305 */ /* 0x000f22000020f000 */
[----:B------:R-:W-:Y:S01]  /*0ea0*/  MOV R20, UR4 ;  /* 0x0000000400147c02 */ /* 0x000fe20008000f00 */
[----:B---3--:R-:W-:-:S05]  /*0eb0*/  FMUL R4, R4, UR7 ;  /* 0x0000000704047c20 */ /* 0x008fca0008400000 */
[----:B------:R-:W-:Y:S01]  /*0ec0*/  BAR.SYNC.DEFER_BLOCKING 0x0 ;  /* 0x0000000000007b1d */ /* 0x000fe20000010000 */
[----:B------:R-:W-:-:S05]  /*0ed0*/  ISETP.GE.AND P0, PT, R9, 0x1, PT ;  /* 0x000000010900780c */ /* 0x000fca0003f06270 */
[----:B------:R-:W3:Y:S02]  /*0ee0*/  F2I.U32.TRUNC.NTZ R147, R4 ;  /* 0x0000000400937305 */ /* 0x000ee4000020f000 */
[----:B------:R-:W2:Y:S01]  /*0ef0*/  S2UR UR36, SR_CTAID.Z ;  /* 0x00000000002479c3 */ /* 0x000ea20000002700 */
[----:B----4-:R-:W-:-:S05]  /*0f00*/  IADD3 R170, PT, PT, -R170, RZ, RZ ;  /* 0x000000ffaaaa7210 */ /* 0x010fca0007ffe1ff */
[----:B-1----:R-:W-:Y:S01]  /*0f10*/  IMAD R170, R3, R170, UR5 ;  /* 0x0000000503aa7e24 */ /* 0x002fe2000f8e02aa */
[----:B---3--:R-:W-:-:S05]  /*0f20*/  IADD3 R147, PT, PT, -R147, RZ, RZ ;  /* 0x000000ff93937210 */ /* 0x008fca0007ffe1ff */
[----:B--2---:R-:W-:Y:S01]  /*0f30*/  IMAD R147, R2, R147, UR4 ;  /* 0x0000000402937e24 */ /* 0x004fe2000f8e0293 */
[----:B------:R-:W-:Y:S06]  /*0f40*/  @!P0 BRA `(.L_x_15) ;  /* 0x0000000000b88947 */ /* 0x000fec0003800000 */
[----:B------:R-:W1:Y:S01]  /*0f50*/  LDC.64 R4, c[0x0][0xb18] ;  /* 0x0002c600ff047b82 */ /* 0x000e620000000a00 */
[----:B------:R-:W-:-:S07]  /*0f60*/  ISETP.NE.AND P0, PT, R9, 0x1, PT ;  /* 0x000000010900780c */ /* 0x000fce0003f05270 */
[----:B------:R-:W2:Y:S08]  /*0f70*/  LDC R10, c[0x0][0xb0c] ;  /* 0x0002c300ff0a7b82 */ /* 0x000eb00000000800 */
[----:B------:R-:W3:Y:S08]  /*0f80*/  LDC R11, c[0x0][0x370] ;  /* 0x0000dc00ff0b7b82 */ /* 0x000ef00000000800 */
[----:B------:R-:W4:Y:S01]  /*0f90*/  LDC R12, c[0x0][0x374] ;  /* 0x0000dd00ff0c7b82 */ /* 0x000f220000000800 */
[----:B-1----:R-:W-:-:S07]  /*0fa0*/  ISETP.NE.AND P1, PT, R4, 0x1, PT ;  /* 0x000000010400780c */ /* 0x002fce0003f25270 */
[----:B------:R-:W3:Y:S01]  /*0fb0*/  LDC.64 R6, c[0x0][0xb10] ;  /* 0x0002c400ff067b82 */ /* 0x000ee20000000a00 */
[----:B--2---:R-:W-:-:S07]  /*0fc0*/  ISETP.NE.AND P2, PT, R10, 0x1, PT ;  /* 0x000000010a00780c */ /* 0x004fce0003f45270 */
[----:B------:R-:W1:Y:S08]  /*0fd0*/  LDC R8, c[0x0][0xb20] ;  /* 0x0002c800ff087b82 */ /* 0x000e700000000800 */
[----:B------:R-:W2:Y:S01]  /*0fe0*/  LDC.64 R2, c[0x0][0xb28] ;  /* 0x0002ca00ff027b82 */ /* 0x000ea20000000a00 */
[----:B----4-:R-:W-:-:S04]  /*0ff0*/  IMAD.HI.U32 R13, R12, R5, RZ ;  /* 0x000000050c0d7227 */ /* 0x010fc800078e00ff */
[----:B------:R-:W-:-:S04]  /*1000*/  IMAD.HI.U32 R5, R20, R5, RZ ;  /* 0x0000000514057227 */ /* 0x000fc800078e00ff */
[----:B---3--:R-:W-:-:S04]  /*1010*/  IMAD.HI.U32 R14, R11, R6, RZ ;  /* 0x000000060b0e7227 */ /* 0x008fc800078e00ff */
[C---:B------:R-:W-:Y:S01]  /*1020*/  IMAD.HI.U32 R16, R21.reuse, R6, RZ ;  /* 0x0000000615107227 */ /* 0x040fe200078e00ff */
[-C--:B------:R-:W-:Y:S02]  /*1030*/  @P2 SHF.R.U32.HI R11, RZ, R7.reuse, R14 ;  /* 0x00000007ff0b2219 */ /* 0x080fe4000001160e */
[-C--:B-1----:R-:W-:Y:S02]  /*1040*/  @P1 SHF.R.U32.HI R12, RZ, R8.reuse, R13 ;  /* 0x00000008ff0c1219 */ /* 0x082fe4000001160d */
[----:B------:R-:W-:Y:S02]  /*1050*/  SHF.R.U32.HI R5, RZ, R8, R5 ;  /* 0x00000008ff057219 */ /* 0x000fe40000011605 */
[----:B------:R-:W-:Y:S02]  /*1060*/  SHF.R.U32.HI R16, RZ, R7, R16 ;  /* 0x00000007ff107219 */ /* 0x000fe40000011610 */
[----:B------:R-:W-:Y:S01]  /*1070*/  SEL R5, R20, R5, !P1 ;  /* 0x0000000514057207 */ /* 0x000fe20004800000 */
[----:B--2---:R-:W-:Y:S01]  /*1080*/  IMAD.HI.U32 R14, R12, R2, RZ ;  /* 0x000000020c0e7227 */ /* 0x004fe200078e00ff */
[----:B------:R-:W-:-:S02]  /*1090*/  SEL R7, R21, R16, !P2 ;  /* 0x0000001015077207 */ /* 0x000fc40005000000 */
[----:B------:R-:W-:Y:S01]  /*10a0*/  IADD3 R13, PT, PT, -R5, RZ, RZ ;  /* 0x000000ff050d7210 */ /* 0x000fe20007ffe1ff */
[----:B------:R-:W-:Y:S01]  /*10b0*/  IMAD.HI.U32 R6, R11, R2, RZ ;  /* 0x000000020b067227 */ /* 0x000fe200078e00ff */
[----:B------:R-:W-:-:S03]  /*10c0*/  @P0 SHF.R.U32.HI R12, RZ, R3, R14 ;  /* 0x00000003ff0c0219 */ /* 0x000fc6000001160e */
[----:B------:R-:W-:Y:S01]  /*10d0*/  IMAD R13, R4, R13, R20 ;  /* 0x0000000d040d7224 */ /* 0x000fe200078e0214 */
[----:B------:R-:W-:Y:S01]  /*10e0*/  @P0 SHF.R.U32.HI R11, RZ, R3, R6 ;  /* 0x00000003ff0b0219 */ /* 0x000fe20000011606 */
[----:B------:R-:W-:-:S04]  /*10f0*/  IMAD R12, R12, R9, RZ ;  /* 0x000000090c0c7224 */ /* 0x000fc800078e02ff */
[----:B------:R-:W-:Y:S01]  /*1100*/  IMAD R6, R11, R9, RZ ;  /* 0x000000090b067224 */ /* 0x000fe200078e02ff */
[----:B------:R-:W-:-:S04]  /*1110*/  ISETP.GE.AND P1, PT, R5, R12, PT ;  /* 0x0000000c0500720c */ /* 0x000fc80003f26270 */
[----:B------:R-:W-:Y:S01]  /*1120*/  ISETP.GE.OR P1, PT, R7, R6, P1 ;  /* 0x000000060700720c */ /* 0x000fe20000f26670 */
[----:B------:R-:W-:-:S05]  /*1130*/  IMAD.HI.U32 R6, R5, R2, RZ ;  /* 0x0000000205067227 */ /* 0x000fca00078e00ff */
[----:B------:R-:W-:-:S04]  /*1140*/  SHF.R.U32.HI R6, RZ, R3, R6 ;  /* 0x00000003ff067219 */ /* 0x000fc80000011606 */
[----:B------:R-:W-:-:S03]  /*1150*/  SEL R6, R5, R6, !P0 ;  /* 0x0000000605067207 */ /* 0x000fc60004000000 */
[----:B------:R-:W-:Y:S01]  /*1160*/  @!P1 IMAD.HI.U32 R8, R7, R2, RZ ;  /* 0x0000000207089227 */ /* 0x000fe200078e00ff */
[----:B------:R-:W-:-:S04]  /*1170*/  IADD3 R2, PT, PT, -R6, RZ, RZ ;  /* 0x000000ff06027210 */ /* 0x000fc80007ffe1ff */
[----:B------:R-:W-:Y:S01]  /*1180*/  @!P1 SHF.R.U32.HI R8, RZ, R3, R8 ;  /* 0x00000003ff089219 */ /* 0x000fe20000011608 */
[----:B------:R-:W-:-:S03]  /*1190*/  IMAD R2, R9, R2, R5 ;  /* 0x0000000209027224 */ /* 0x000fc600078e0205 */
[----:B------:R-:W-:-:S05]  /*11a0*/  @!P1 SEL R3, R7, R8, !P0 ;  /* 0x0000000807039207 */ /* 0x000fca0004000000 */
[--C-:B------:R-:W-:Y:S02]  /*11b0*/  @!P1 IMAD.IADD R6, R6, 0x1, -R3.reuse ;  /* 0x0000000106069824 */ /* 0x100fe400078e0a03 */
[----:B------:R-:W-:Y:S01]  /*11c0*/  @!P1 IMAD R3, R2, R11, R3 ;  /* 0x0000000b02039224 */ /* 0x000fe200078e0203 */
[----:B------:R-:W-:Y:S01]  /*11d0*/  IADD3 R2, PT, PT, -R7, RZ, RZ ;  /* 0x000000ff07027210 */ /* 0x000fe20007ffe1ff */
[----:B------:R-:W-:Y:S02]  /*11e0*/  @!P1 IMAD R5, R6, R9, R7 ;  /* 0x0000000906059224 */ /* 0x000fe400078e0207 */
[----:B------:R-:W-:Y:S02]  /*11f0*/  @!P1 IMAD.MOV.U32 R7, RZ, RZ, R3 ;  /* 0x000000ffff079224 */ /* 0x000fe400078e0003 */
[----:B------:R-:W-:Y:S02]  /*1200*/  IMAD R2, R10, R2, R21 ;  /* 0x000000020a027224 */ /* 0x000fe400078e0215 */
[----:B------:R-:W-:-:S02]  /*1210*/  IMAD R20, R5, R4, R13 ;  /* 0x0000000405147224 */ /* 0x000fc400078e020d */
[----:B------:R-:W-:Y:S02]  /*1220*/  IMAD R21, R7, R10, R2 ;  /* 0x0000000a07157224 */ /* 0x000fe400078e0202 */
.L_x_15:
[----:B------:R-:W1:Y:S01]  /*1230*/  LDCU UR4, c[0x0][0xb30] ;  /* 0x00016600ff0477ac */ /* 0x000e620008000800 */
[----:B------:R-:W2:Y:S08]  /*1240*/  S2UR UR37, SR_CgaCtaId ;  /* 0x00000000002579c3 */ /* 0x000eb00000008800 */
[----:B------:R-:W3:Y:S01]  /*1250*/  LDC R72, c[0x0][0xb24] ;  /* 0x0002c900ff487b82 */ /* 0x000ee20000000800 */
[----:B-1----:R-:W-:-:S09]  /*1260*/  UISETP.NE.AND UP1, UPT, UR4, 0x1, UPT ;  /* 0x000000010400788c */ /* 0x002fd2000bf25270 */
[----:B--2---:R-:W-:Y:S05]  /*1270*/  BRA.U UP1, `(.L_x_16) ;  /* 0x0000000101407547 */ /* 0x004fea000b800000 */
[----:B------:R-:W1:Y:S08]  /*1280*/  LDC.64 R4, c[0x0][0xb10] ;  /* 0x0002c400ff047b82 */ /* 0x000e700000000a00 */
[----:B------:R-:W2:Y:S08]  /*1290*/  LDC.64 R2, c[0x0][0xb18] ;  /* 0x0002c600ff027b82 */ /* 0x000eb00000000a00 */
[----:B------:R-:W4:Y:S08]  /*12a0*/  LDC R6, c[0x0][0xb20] ;  /* 0x0002c800ff067b82 */ /* 0x000f300000000800 */
[----:B------:R-:W3:Y:S01]  /*12b0*/  LDC R8, c[0x0][0xb0c] ;  /* 0x0002c300ff087b82 */ /* 0x000ee20000000800 */
[----:B-1----:R-:W-:-:S05]  /*12c0*/  IMAD.HI.U32 R4, R21, R4, RZ ;  /* 0x0000000415047227 */ /* 0x002fca00078e00ff */
[----:B------:R-:W-:Y:S01]  /*12d0*/  SHF.R.U32.HI R4, RZ, R5, R4 ;  /* 0x00000005ff047219 */ /* 0x000fe20000011604 */
[----:B--2---:R-:W-:Y:S01]  /*12e0*/  IMAD.HI.U32 R3, R20, R3, RZ ;  /* 0x0000000314037227 */ /* 0x004fe200078e00ff */
[----:B------:R-:W-:-:S04]  /*12f0*/  ISETP.NE.AND P0, PT, R2, 0x1, PT ;  /* 0x000000010200780c */ /* 0x000fc80003f05270 */
[----:B----4-:R-:W-:-:S04]  /*1300*/  SHF.R.U32.HI R3, RZ, R6, R3 ;  /* 0x00000006ff037219 */ /* 0x010fc80000011603 */
[----:B------:R-:W-:Y:S02]  /*1310*/  SEL R3, R20, R3, !P0 ;  /* 0x0000000314037207 */ /* 0x000fe40004000000 */
[----:B---3--:R-:W-:-:S04]  /*1320*/  ISETP.NE.AND P1, PT, R8, 0x1, PT ;  /* 0x000000010800780c */ /* 0x008fc80003f25270 */
[----:B------:R-:W-:-:S05]  /*1330*/  SEL R4, R21, R4, !P1 ;  /* 0x0000000415047207 */ /* 0x000fca0004800000 */
[----:B------:R-:W-:Y:S02]  /*1340*/  IMAD.IADD R5, R3, 0x1, -R4 ;  /* 0x0000000103057824 */ /* 0x000fe400078e0a04 */
[----:B------:R-:W-:Y:S02]  /*1350*/  IMAD.IADD R3, R4, 0x1, -R3 ;  /* 0x0000000104037824 */ /* 0x000fe400078e0a03 */
[----:B------:R-:W-:Y:S02]  /*1360*/  IMAD R21, R5, R8, R21 ;  /* 0x0000000805157224 */ /* 0x000fe400078e0215 */
[----:B------:R-:W-:-:S07]  /*1370*/  IMAD R20, R3, R2, R20 ;  /* 0x0000000203147224 */ /* 0x000fce00078e0214 */
.L_x_16:
[----:B------:R-:W-:Y:S01]  /*1380*/  BAR.SYNC.DEFER_BLOCKING 0x0 ;  /* 0x0000000000007b1d */ /* 0x000fe20000010000 */
[----:B------:R-:W-:Y:S01]  /*1390*/  UISETP.NE.AND UP1, UPT, UR8, 0x2, UPT ;  /* 0x000000020800788c */ /* 0x000fe2000bf25270 */
[----:B------:R-:W-:Y:S02]  /*13a0*/  ISETP.NE.OR P5, PT, R0, 0x2, !P5 ;  /* 0x000000020000780c */ /* 0x000fe40006fa5670 */
[----:B------:R-:W-:-:S06]  /*13b0*/  LOP3.LUT R2, R185, 0x1f, RZ, 0xc0, !PT ;  /* 0x0000001fb9027812 */ /* 0x000fcc00078ec0ff */
[----:B------:R-:W-:Y:S05]  /*13c0*/  BRA.U UP1, `(.L_x_17) ;  /* 0x0000001101c87547 */ /* 0x000fea000b800000 */
[----:B------:R-:W1:Y:S01]  /*13d0*/  LDCU UR13, c[0x0][0x38c] ;  /* 0x00007180ff0d77ac */ /* 0x000e620008000800 */
[----:B------:R-:W2:Y:S01]  /*13e0*/  LDC R9, c[0x0][0x370] ;  /* 0x0000dc00ff097b82 */ /* 0x000ea20000000800 */
[----:B------:R-:W-:Y:S01]  /*13f0*/  PLOP3.LUT P1, PT, PT, PT, UP2, 0x80, 0x8 ;  /* 0x000000000008781c */ /* 0x000fe20003f2f028 */
[----:B------:R-:W-:Y:S01]  /*1400*/  IMAD.MOV.U32 R15, RZ, RZ, 0x1 ;  /* 0x00000001ff0f7424 */ /* 0x000fe200078e00ff */
[----:B------:R-:W-:Y:S01]  /*1410*/  ISETP.EQ.OR P4, PT, R2, RZ, P5 ;  /* 0x000000ff0200720c */ /* 0x000fe20002f82670 */
[----:B------:R-:W-:Y:S01]  /*1420*/  IMAD.MOV.U32 R14, RZ, RZ, RZ ;  /* 0x000000ffff0e7224 */ /* 0x000fe200078e00ff */
[----:B------:R-:W-:Y:S02]  /*1430*/  PLOP3.LUT P1, PT, P1, PT, PT, 0x8, 0x80 ;  /* 0x000000000080781c */ /* 0x000fe40000f2e170 */
[----:B------:R-:W-:Y:S01]  /*1440*/  CS2R R12, SRZ ;  /* 0x00000000000c7805 */ /* 0x000fe2000001ff00 */
[----:B------:R-:W-:Y:S01]  /*1450*/  IMAD.MOV.U32 R10, RZ, RZ, 0x1 ;  /* 0x00000001ff0a7424 */ /* 0x000fe200078e00ff */
[----:B------:R-:W4:Y:S01]  /*1460*/  LDC R0, c[0x0][0x374] ;  /* 0x0000dd00ff007b82 */ /* 0x000f220000000800 */
[----:B------:R-:W2:Y:S01]  /*1470*/  LDCU.64 UR22, c[0x0][0x348] ;  /* 0x00006900ff1677ac */ /* 0x000ea20008000a00 */
[----:B------:R-:W-:Y:S01]  /*1480*/  UMOV UR6, URZ ;  /* 0x000000ff00067c82 */ /* 0x000fe20008000000 */
[----:B-1----:R-:W-:-:S04]  /*1490*/  UIADD3 UR5, UPT, UPT, UR13, 0x3f, URZ ;  /* 0x0000003f0d057890 */ /* 0x002fc8000fffe0ff */
[----:B------:R-:W-:-:S04]  /*14a0*/  USHF.R.S32.HI UR4, URZ, 0x1f, UR5 ;  /* 0x0000001fff047899 */ /* 0x000fc80008011405 */
[----:B------:R-:W-:-:S04]  /*14b0*/  ULEA.HI UR4, UR4, UR5, URZ, 0x6 ;  /* 0x0000000504047291 */ /* 0x000fc8000f8f30ff */
[----:B------:R-:W-:Y:S02]  /*14c0*/  USHF.R.S32.HI UR15, URZ, 0x6, UR4 ;  /* 0x00000006ff0f7899 */ /* 0x000fe40008011404 */
[----:B------:R-:W-:Y:S02]  /*14d0*/  UIADD3 UR4, UPT, UPT, UR13, -0x1, URZ ;  /* 0xffffffff0d047890 */ /* 0x000fe4000fffe0ff */
[----:B------:R-:W-:Y:S02]  /*14e0*/  UISETP.LT.U32.AND UP0, UPT, UR15, 0x7, UPT ;  /* 0x000000070f00788c */ /* 0x000fe4000bf01070 */
[----:B------:R-:W-:Y:S02]  /*14f0*/  UISETP.GE.U32.AND UP1, UPT, UR4, -0x7f, UPT ;  /* 0xffffff810400788c */ /* 0x000fe4000bf26070 */
[----:B------:R-:W-:Y:S02]  /*1500*/  USEL UR14, UR15, 0x7, UP0 ;  /* 0x000000070f0e7887 */ /* 0x000fe40008000000 */
[----:B------:R-:W-:-:S02]  /*1510*/  UIADD3 UR13, UPT, UPT, UR13, 0x7e, URZ ;  /* 0x0000007e0d0d7890 */ /* 0x000fc4000fffe0ff */
[----:B------:R-:W-:Y:S02]  /*1520*/  UIADD3 UR5, UPT, UPT, UR14, -0x1, URZ ;  /* 0xffffffff0e057890 */ /* 0x000fe4000fffe0ff */
[----:B------:R-:W-:-:S03]  /*1530*/  UIADD3 UR7, UPT, UPT, UR15, -UR14, URZ ;  /* 0x8000000e0f077290 */ /* 0x000fc6000fffe0ff */
[----:B------:R-:W-:-:S04]  /*1540*/  @UP1 UIADD3 UR5, UPT, UPT, UR14, URZ, URZ ;  /* 0x000000ff0e051290 */ /* 0x000fc8000fffe0ff */
[----:B--2---:R-:W-:-:S12]  /*1550*/  UIADD3 UR5, UPT, UPT, UR5, 0x1, URZ ;  /* 0x0000000105057890 */ /* 0x004fd8000fffe0ff */
.L_x_35:
[----:B------:R-:W-:Y:S01]  /*1560*/  UISETP.NE.AND UP0, UPT, UR37, URZ, UPT ;  /* 0x000000ff2500728c */ /* 0x000fe2000bf05270 */
[----:B------:R-:W1:Y:S08]  /*1570*/  S2UR UR37, SR_CgaCtaId ;  /* 0x00000000002579c3 */ /* 0x000e700000008800 */
[----:B------:R-:W-:Y:S05]  /*1580*/  BRA.U UP0, `(.L_x_18) ;  /* 0x0000000100347547 */ /* 0x000fea000b800000 */
[----:B------:R-:W2:Y:S01]  /*1590*/  S2R R2, SR_CgaCtaId ;  /* 0x0000000000027919 */ /* 0x000ea20000008800 */
[----:B------:R-:W-:-:S04]  /*15a0*/  MOV R3, 0x400 ;  /* 0x0000040000037802 */ /* 0x000fc80000000f00 */
[----:B--2---:R-:W-:Y:S02]  /*15b0*/  LEA R3, R2, R3, 0x18 ;  /* 0x0000000302037211 */ /* 0x004fe400078ec0ff */
[----:B------:R-:W-:-:S03]  /*15c0*/  SHF.L.U32 R2, R10, 0x1f, RZ ;  /* 0x0000001f0a027819 */ /* 0x000fc600000006ff */
[----:B------:R-:W-:-:S04]  /*15d0*/  IMAD R3, R12, 0x8, R3 ;  /* 0x000000080c037824 */ /* 0x000fc800078e0203 */
[----:B------:R-:W2:Y:S02]  /*15e0*/  SYNCS.PHASECHK.TRANS64.TRYWAIT P0, [R3+URZ+0x110], R2 ;  /* 0x00011002030075a7 */ /* 0x000ea400080011ff */
[----:B--2---:R-:W-:Y:S05]  /*15f0*/  @!P0 BRA `(.L_x_19) ;  /* 0x0000009800c08947 */ /* 0x004fea0003800000 */
.L_x_129:
[----:B------:R-:W-:Y:S01]  /*1600*/  VIADD R12, R12, 0x1 ;  /* 0x000000010c0c7836 */ /* 0x000fe20000000000 */
[----:B------:R2:W-:Y:S04]  /*1610*/  SYNCS.ARRIVE.TRANS64.A1T0 RZ, [R3+URZ+0x100], RZ ;  /* 0x000100ff03ff79a7 */ /* 0x0005e800081000ff */
[----:B------:R-:W-:-:S04]  /*1620*/  ISETP.NE.AND P0, PT, R12, 0x2, PT ;  /* 0x000000020c00780c */ /* 0x000fc80003f05270 */
[----:B------:R-:W-:Y:S02]  /*1630*/  SEL R12, R12, RZ, P0 ;  /* 0x000000ff0c0c7207 */ /* 0x000fe40000000000 */
[----:B--2---:R-:W-:-:S04]  /*1640*/  SEL R3, RZ, 0x1, P0 ;  /* 0x00000001ff037807 */ /* 0x004fc80000000000 */
[----:B------:R-:W-:-:S07]  /*1650*/  LOP3.LUT R10, R10, R3, RZ, 0x3c, !PT ;  /* 0x000000030a0a7212 */ /* 0x000fce00078e3cff */
.L_x_18:
[----:B------:R-:W-:Y:S01]  /*1660*/  UMOV UR4, 0x400 ;  /* 0x0000040000047882 */ /* 0x000fe20000000000 */
[----:B------:R-:W-:Y:S01]  /*1670*/  SHF.L.U32 R2, R15, 0x1f, RZ ;  /* 0x0000001f0f027819 */ /* 0x000fe200000006ff */
[----:B-1----:R-:W-:Y:S01]  /*1680*/  ULEA UR4, UR37, UR4, 0x18 ;  /* 0x0000000425047291 */ /* 0x002fe2000f8ec0ff */
[----:B------:R-:W-:Y:S01]  /*1690*/  R2UR UR35, R21 ;  /* 0x00000000152372ca */ /* 0x000fe200000e0000 */
[----:B------:R-:W-:Y:S01]  /*16a0*/  UISETP.GE.U32.AND UP0, UPT, UR13, 0x7f, UPT ;  /* 0x0000007f0d00788c */ /* 0x000fe2000bf06070 */
[----:B------:R-:W-:Y:S01]  /*16b0*/  R2UR UR11, R20 ;  /* 0x00000000140b72ca */ /* 0x000fe200000e0000 */
[----:B------:R-:W-:Y:S01]  /*16c0*/  ULEA UR8, UR6, UR4, 0x3 ;  /* 0x0000000406087291 */ /* 0x000fe2000f8e18ff */
[----:B------:R-:W-:-:S08]  /*16d0*/  UMOV UR24, URZ ;  /* 0x000000ff00187c82 */ /* 0x000fd00008000000 */
[----:B------:R1:W2:Y:S01]  /*16e0*/  SYNCS.PHASECHK.TRANS64.TRYWAIT P0, [UR8+0x38], R2 ;  /* 0x00003802ff0075a7 */ /* 0x0002a20008001108 */
[----:B------:R-:W-:Y:S02]  /*16f0*/  USHF.L.U32 UR35, UR35, 0x7, URZ ;  /* 0x0000000723237899 */ /* 0x000fe400080006ff */
[----:B------:R-:W-:Y:S01]  /*1700*/  USHF.L.U32 UR11, UR11, 0x8, URZ ;  /* 0x000000080b0b7899 */ /* 0x000fe200080006ff */
[----:B------:R-:W-:Y:S11]  /*1710*/  BRA.U !UP0, `(.L_x_20) ;  /* 0x0000000108a87547 */ /* 0x000ff6000b800000 */
[----:B------:R-:W-:Y:S01]  /*1720*/  UMOV UR16, URZ ;  /* 0x000000ff00107c82 */ /* 0x000fe20008000000 */
[----:B------:R-:W-:-:S05]  /*1730*/  UMOV UR17, UR6 ;  /* 0x0000000600117c82 */ /* 0x000fca0008000000 */
.L_x_25:
[----:B-1----:R-:W-:Y:S01]  /*1740*/  ULEA UR33, UR17, UR4, 0x3 ;  /* 0x0000000411217291 */ /* 0x002fe2000f8e18ff */
[----:B--2---:R-:W-:Y:S01]  /*1750*/  @!P5 MOV R3, 0x6000 ;  /* 0x000060000003d802 */ /* 0x004fe20000000f00 */
[----:B--2---:R-:W-:Y:S10]  /*1760*/  @P0 BRA `(.L_x_21) ;  /* 0x00000000000c0947 */ /* 0x004ff40003800000 */
[----:B------:R-:W-:-:S04]  /*1770*/  SHF.L.U32 R5, R15, 0x1f, RZ ;  /* 0x0000001f0f057819 */ /* 0x000fc800000006ff */
[----:B------:R-:W2:Y:S02]  /*1780*/  SYNCS.PHASECHK.TRANS64.TRYWAIT P0, [UR33+0x38], R5 ;  /* 0x00003805ff0075a7 */ /* 0x000ea40008001121 */
[----:B--2---:R-:W-:Y:S05]  /*1790*/  @!P0 BRA `(.L_x_22) ;  /* 0x00000098006c8947 */ /* 0x004fea0003800000 */
.L_x_21:
[----:B------:R2:W-:Y:S01]  /*17a0*/  @!P5 SYNCS.ARRIVE.TRANS64 RZ, [UR33], R3 ;  /* 0x00000003ffffd9a7 */ /* 0x0005e20008000021 */
[----:B------:R-:W-:Y:S04]  /*17b0*/  BSSY.RECONVERGENT B0, `(.L_x_23) ;  /* 0x0000003000007945 */ /* 0x000fe80003800200 */
[----:B------:R-:W-:Y:S05]  /*17c0*/  @P4 BRA `(.L_x_24) ;  /* 0x0000000000044947 */ /* 0x000fea0003800000 */
[----:B------:R-:W-:Y:S05]  /*17d0*/  BPT.TRAP 0x1 ;  /* 0x000000040000795c */ /* 0x000fea0000300000 */
.L_x_24:
[----:B------:R-:W-:Y:S05]  /*17e0*/  BSYNC.RECONVERGENT B0 ;  /* 0x0000000000007941 */ /* 0x000fea0003800200 */
.L_x_23:
[----:B------:R-:W-:Y:S02]  /*17f0*/  UIADD3 UR6, UPT, UPT, UR17, 0x1, URZ ;  /* 0x0000000111067890 */ /* 0x000fe4000fffe0ff */
[----:B------:R-:W-:Y:S02]  /*1800*/  ULEA UR32, UR17, UR4, 0xd ;  /* 0x0000000411207291 */ /* 0x000fe4000f8e68ff */
[----:B------:R-:W-:Y:S02]  /*1810*/  UISETP.NE.AND UP0, UPT, UR6, 0x7, UPT ;  /* 0x000000070600788c */ /* 0x000fe4000bf05270 */
[----:B------:R-:W-:Y:S02]  /*1820*/  UIADD3 UR26, UP1, UPT, UR22, 0x80, URZ ;  /* 0x00000080161a7890 */ /* 0x000fe4000ff3e0ff */
[----:B------:R-:W-:Y:S02]  /*1830*/  USEL UR9, URZ, 0x1, UP0 ;  /* 0x00000001ff097887 */ /* 0x000fe40008000000 */
[----:B------:R-:W-:-:S02]  /*1840*/  USEL UR6, UR6, URZ, UP0 ;  /* 0x000000ff06067287 */ /* 0x000fc40008000000 */
[----:B------:R-:W-:Y:S02]  /*1850*/  UIADD3 UR20, UP0, UPT, UR22, 0x180, URZ ;  /* 0x0000018016147890 */ /* 0x000fe4000ff1e0ff */
[----:B------:R-:W-:Y:S01]  /*1860*/  ULEA UR8, UR6, UR4, 0x3 ;  /* 0x0000000406087291 */ /* 0x000fe2000f8e18ff */
[----:B------:R-:W-:Y:S01]  /*1870*/  LOP3.LUT R15, R15, UR9, RZ, 0x3c, !PT ;  /* 0x000000090f0f7c12 */ /* 0x000fe2000f8e3cff */
[----:B------:R-:W-:Y:S02]  /*1880*/  USHF.L.U32 UR34, UR16, 0x6, URZ ;  /* 0x0000000610227899 */ /* 0x000fe400080006ff */
[----:B------:R-:W-:Y:S01]  /*1890*/  UIADD3.X UR27, UPT, UPT, URZ, UR23, URZ, UP1, !UPT ;  /* 0x00000017ff1b7290 */ /* 0x000fe20008ffe4ff */
[----:B-1----:R-:W-:Y:S01]  /*18a0*/  SHF.L.U32 R2, R15, 0x1f, RZ ;  /* 0x0000001f0f027819 */ /* 0x002fe200000006ff */
[----:B------:R-:W-:Y:S02]  /*18b0*/  UIADD3 UR32, UPT, UPT, UR32, 0xc400, URZ ;  /* 0x0000c40020207890 */ /* 0x000fe4000fffe0ff */
[----:B------:R-:W-:Y:S01]  /*18c0*/  UIADD3.X UR21, UPT, UPT, URZ, UR23, URZ, UP0, !UPT ;  /* 0x00000017ff157290 */ /* 0x000fe200087fe4ff */
[----:B------:R1:W1:Y:S01]  /*18d0*/  SYNCS.PHASECHK.TRANS64.TRYWAIT P0, [UR8+0x38], R2 ;  /* 0x00003802ff0075a7 */ /* 0x0002620008001108 */
[----:B------:R-:W-:Y:S01]  /*18e0*/  ULEA UR8, UR17, UR4, 0xe ;  /* 0x0000000411087291 */ /* 0x000fe2000f8e70ff */
[----:B------:R-:W-:Y:S01]  /*18f0*/  UMOV UR18, 0x0 ;  /* 0x0000000000127882 */ /* 0x000fe20000000000 */
[----:B------:R-:W-:-:S02]  /*1900*/  UMOV UR19, 0x10000000 ;  /* 0x1000000000137882 */ /* 0x000fc40000000000 */
[----:B------:R-:W-:Y:S01]  /*1910*/  UIADD3 UR8, UPT, UPT, UR8, 0x1a400, URZ ;  /* 0x0001a40008087890 */ /* 0x000fe2000fffe0ff */
[----:B------:R1:W-:Y:S01]  /*1920*/  UTMALDG.3D [UR32], [UR26], desc[UR18] ;  /* 0x000012201a0075b4 */ /* 0x0003e20008011000 */
[----:B------:R-:W-:Y:S01]  /*1930*/  UMOV UR12, UR36 ;  /* 0x00000024000c7c82 */ /* 0x000fe20008000000 */
[----:B------:R-:W-:Y:S01]  /*1940*/  UMOV UR9, UR33 ;  /* 0x0000002100097c82 */ /* 0x000fe20008000000 */
[----:B------:R-:W-:Y:S01]  /*1950*/  UMOV UR10, UR34 ;  /* 0x00000022000a7c82 */ /* 0x000fe20008000000 */
[----:B------:R-:W-:Y:S01]  /*1960*/  UIADD3 UR16, UPT, UPT, UR16, 0x1, URZ ;  /* 0x0000000110107890 */ /* 0x000fe2000fffe0ff */
[----:B------:R-:W-:Y:S01]  /*1970*/  UMOV UR24, UR5 ;  /* 0x0000000500187c82 */ /* 0x000fe20008000000 */
[----:B------:R-:W-:Y:S02]  /*1980*/  UMOV UR17, UR6 ;  /* 0x0000000600117c82 */ /* 0x000fe40008000000 */
[----:B------:R1:W-:Y:S01]  /*1990*/  UTMALDG.3D [UR8], [UR20], desc[UR18] ;  /* 0x00001208140075b4 */ /* 0x0003e20008011000 */
[----:B------:R-:W-:-:S09]  /*19a0*/  UISETP.NE.AND UP0, UPT, UR16, UR5, UPT ;  /* 0x000000051000728c */ /* 0x000fd2000bf05270 */
[----:B------:R-:W-:Y:S05]  /*19b0*/  BRA.U UP0, `(.L_x_25) ;  /* 0xfffffffd00607547 */ /* 0x000fea000b83ffff */
.L_x_20:
[----:B-1----:R-:W-:Y:S01]  /*19c0*/  ULEA UR8, UR6, UR4, 0x3 ;  /* 0x0000000406087291 */ /* 0x002fe2000f8e18ff */
[----:B------:R-:W-:Y:S01]  /*19d0*/  SHF.L.U32 R2, R15, 0x1f, RZ ;  /* 0x0000001f0f027819 */ /* 0x000fe200000006ff */
[----:B------:R-:W-:Y:S01]  /*19e0*/  @!P1 SYNCS.ARRIVE.TRANS64.A1T0 RZ, [UR4+0xb8], RZ ;  /* 0x0000b8ffffff99a7 */ /* 0x000fe20008100004 */
[----:B------:R-:W-:-:S06]  /*19f0*/  UISETP.GT.AND UP0, UPT, UR15, UR14, UPT ;  /* 0x0000000e0f00728c */ /* 0x000fcc000bf04270 */
[----:B--2---:R1:W2:Y:S03]  /*1a00*/  SYNCS.PHASECHK.TRANS64.TRYWAIT P0, [UR8+0x38], R2 ;  /* 0x00003802ff0075a7 */ /* 0x0042a60008001108 */
[----:B------:R-:W-:Y:S05]  /*1a10*/  BRA.U !UP0, `(.L_x_26) ;  /* 0x0000000108ac7547 */ /* 0x000fea000b800000 */
[----:B------:R-:W-:Y:S01]  /*1a20*/  UIADD3 UR21, UPT, UPT, UR7, UR24, URZ ;  /* 0x0000001807157290 */ /* 0x000fe2000fffe0ff */
[----:B------:R-:W-:-:S11]  /*1a30*/  UMOV UR25, UR6 ;  /* 0x0000000600197c82 */ /* 0x000fd60008000000 */
.L_x_31:
[----:B-1----:R-:W-:Y:S01]  /*1a40*/  ULEA UR17, UR25, UR4, 0x3 ;  /* 0x0000000419117291 */ /* 0x002fe2000f8e18ff */
[----:B--2---:R-:W-:Y:S01]  /*1a50*/  @!P5 MOV R3, 0x6000 ;  /* 0x000060000003d802 */ /* 0x004fe20000000f00 */
[----:B--2---:R-:W-:Y:S10]  /*1a60*/  @P0 BRA `(.L_x_27) ;  /* 0x00000000000c0947 */ /* 0x004ff40003800000 */
[----:B------:R-:W-:-:S04]  /*1a70*/  SHF.L.U32 R5, R15, 0x1f, RZ ;  /* 0x0000001f0f057819 */ /* 0x000fc800000006ff */
[----:B------:R-:W2:Y:S02]  /*1a80*/  SYNCS.PHASECHK.TRANS64.TRYWAIT P0, [UR17+0x38], R5 ;  /* 0x00003805ff0075a7 */ /* 0x000ea40008001111 */
[----:B--2---:R-:W-:Y:S05]  /*1a90*/  @!P0 BRA `(.L_x_28) ;  /* 0x0000009400c48947 */ /* 0x004fea0003800000 */
.L_x_27:
[----:B------:R2:W-:Y:S01]  /*1aa0*/  @!P5 SYNCS.ARRIVE.TRANS64 RZ, [UR17], R3 ;  /* 0x00000003ffffd9a7 */ /* 0x0005e20008000011 */
[----:B------:R-:W-:Y:S04]  /*1ab0*/  BSSY.RECONVERGENT B0, `(.L_x_29) ;  /* 0x0000003000007945 */ /* 0x000fe80003800200 */
[----:B------:R-:W-:Y:S05]  /*1ac0*/  @P4 BRA `(.L_x_30) ;  /* 0x0000000000044947 */ /* 0x000fea0003800000 */
[----:B------:R-:W-:Y:S05]  /*1ad0*/  BPT.TRAP 0x1 ;  /* 0x000000040000795c */ /* 0x000fea0000300000 */
.L_x_30:
[----:B------:R-:W-:Y:S05]  /*1ae0*/  BSYNC.RECONVERGENT B0 ;  /* 0x0000000000007941 */ /* 0x000fea0003800200 */
.L_x_29:
        /* <DEDUP_REMOVED lines=10> */
[----:B------:R-:W-:Y:S01]  /*1b90*/  UIADD3 UR16, UPT, UPT, UR16, 0xc400, URZ ;  /* 0x0000c40010107890 */ /* 0x000fe2000fffe0ff */
[----:B-1----:R-:W-:Y:S01]  /*1ba0*/  SHF.L.U32 R2, R15, 0x1f, RZ ;  /* 0x0000001f0f027819 */ /* 0x002fe200000006ff */
[----:B------:R-:W-:Y:S02]  /*1bb0*/  UIADD3.X UR31, UPT, UPT, URZ, UR23, URZ, UP1, !UPT ;  /* 0x00000017ff1f7290 */ /* 0x000fe40008ffe4ff */
[----:B------:R-:W-:Y:S01]  /*1bc0*/  UIADD3.X UR29, UPT, UPT, URZ, UR23, URZ, UP0, !UPT ;  /* 0x00000017ff1d7290 */ /* 0x000fe200087fe4ff */
[----:B------:R1:W1:Y:S01]  /*1bd0*/  SYNCS.PHASECHK.TRANS64.TRYWAIT P0, [UR8+0x38], R2 ;  /* 0x00003802ff0075a7 */ /* 0x0002620008001108 */
[----:B------:R-:W-:Y:S01]  /*1be0*/  ULEA UR8, UR25, UR4, 0xe ;  /* 0x0000000419087291 */ /* 0x000fe2000f8e70ff */
[----:B------:R-:W-:Y:S01]  /*1bf0*/  UMOV UR26, 0x0 ;  /* 0x00000000001a7882 */ /* 0x000fe20000000000 */
[----:B------:R-:W-:-:S02]  /*1c00*/  UMOV UR27, 0x10000000 ;  /* 0x10000000001b7882 */ /* 0x000fc40000000000 */
[----:B------:R-:W-:Y:S01]  /*1c10*/  UIADD3 UR8, UPT, UPT, UR8, 0x1a400, URZ ;  /* 0x0001a40008087890 */ /* 0x000fe2000fffe0ff */
[----:B------:R-:W-:Y:S01]  /*1c20*/  UMOV UR19, UR35 ;  /* 0x0000002300137c82 */ /* 0x000fe20008000000 */
[----:B------:R-:W-:Y:S01]  /*1c30*/  UMOV UR20, UR36 ;  /* 0x0000002400147c82 */ /* 0x000fe20008000000 */
[----:B------:R-:W-:Y:S01]  /*1c40*/  UMOV UR12, UR36 ;  /* 0x00000024000c7c82 */ /* 0x000fe20008000000 */
[----:B------:R-:W-:Y:S01]  /*1c50*/  UMOV UR9, UR17 ;  /* 0x0000001100097c82 */ /* 0x000fe20008000000 */
[----:B------:R-:W-:Y:S01]  /*1c60*/  UMOV UR10, UR18 ;  /* 0x00000012000a7c82 */ /* 0x000fe20008000000 */
[----:B------:R1:W-:Y:S01]  /*1c70*/  UTMALDG.3D [UR16], [UR30], desc[UR26] ;  /* 0x00001a101e0075b4 */ /* 0x0003e20008011000 */
[----:B------:R-:W-:Y:S01]  /*1c80*/  UIADD3 UR24, UPT, UPT, UR24, 0x1, URZ ;  /* 0x0000000118187890 */ /* 0x000fe2000fffe0ff */
[----:B------:R-:W-:-:S03]  /*1c90*/  UMOV UR25, UR6 ;  /* 0x0000000600197c82 */ /* 0x000fc60008000000 */
[----:B------:R-:W-:Y:S01]  /*1ca0*/  UISETP.NE.AND UP0, UPT, UR24, UR21, UPT ;  /* 0x000000151800728c */ /* 0x000fe2000bf05270 */
[----:B------:R1:W-:Y:S08]  /*1cb0*/  UTMALDG.3D [UR8], [UR28], desc[UR26] ;  /* 0x00001a081c0075b4 */ /* 0x0003f00008011000 */
[----:B------:R-:W-:Y:S05]  /*1cc0*/  BRA.U UP0, `(.L_x_31) ;  /* 0xfffffffd005c7547 */ /* 0x000fea000b83ffff */
.L_x_26:
[C---:B-1----:R-:W-:Y:S01]  /*1cd0*/  LEA R2, R14.reuse, UR4, 0x3 ;  /* 0x000000040e027c11 */ /* 0x042fe2000f8e18ff */
[----:B------:R-:W-:Y:S01]  /*1ce0*/  NOP ;  /* 0x0000000000007918 */ /* 0x000fe20000000000 */
[----:B--2---:R-:W-:Y:S02]  /*1cf0*/  SHF.L.U32 R3, R13, 0x1f, RZ ;  /* 0x0000001f0d037819 */ /* 0x004fe400000006ff */
[----:B------:R-:W-:Y:S02]  /*1d00*/  LEA R4, R14, UR4, 0x4 ;  /* 0x000000040e047c11 */ /* 0x000fe4000f8e20ff */
[----:B------:R-:W1:Y:S02]  /*1d10*/  SYNCS.PHASECHK.TRANS64.TRYWAIT P0, [R2+URZ+0xc0], R3 ;  /* 0x0000c003020075a7 */ /* 0x000e6400080011ff */
[----:B-1----:R-:W-:Y:S05]  /*1d20*/  @!P0 BRA `(.L_x_32) ;  /* 0x0000009400388947 */ /* 0x002fea0003800000 */
.L_x_132:
[----:B------:R-:W2:Y:S01]  /*1d30*/  LDS.128 R4, [R4+0x130] ;  /* 0x0001300004047984 */ /* 0x000ea20000000c00 */
[----:B---3--:R-:W-:Y:S01]  /*1d40*/  ISETP.GE.AND P0, PT, R72, 0x1, PT ;  /* 0x000000014800780c */ /* 0x008fe20003f06270 */
[----:B-1----:R-:W-:Y:S01]  /*1d50*/  VIADD R2, R2, 0xd0 ;  /* 0x000000d002027836 */ /* 0x002fe20000000000 */
[----:B------:R-:W-:Y:S01]  /*1d60*/  @!PT LDS RZ, [RZ] ;  /* 0x00000000fffff984 */ /* 0x000fe20000000800 */
[----:B------:R-:W-:Y:S01]  /*1d70*/  @!PT LDS RZ, [RZ] ;  /* 0x00000000fffff984 */ /* 0x000fe20000000800 */
[----:B------:R-:W-:Y:S01]  /*1d80*/  @!PT LDS RZ, [RZ] ;  /* 0x00000000fffff984 */ /* 0x000fe20000000800 */
[----:B------:R-:W-:Y:S01]  /*1d90*/  @!PT LDS RZ, [RZ] ;  /* 0x00000000fffff984 */ /* 0x000fe20000000800 */
[----:B------:R1:W-:Y:S06]  /*1da0*/  MEMBAR.ALL.CTA ;  /* 0x0000000000007992 */ /* 0x0003ec0000008000 */
[----:B-1----:R-:W1:Y:S01]  /*1db0*/  FENCE.VIEW.ASYNC.S ;  /* 0x00000000000073c6 */ /* 0x002e620000000000 */
[----:B------:R-:W-:-:S04]  /*1dc0*/  PRMT R2, RZ, 0x654, R2 ;  /* 0x00000654ff027816 */ /* 0x000fc80000000002 */
[----:B-1----:R1:W-:Y:S01]  /*1dd0*/  SYNCS.ARRIVE.TRANS64.RED.A1T0 RZ, [R2+URZ], RZ ;  /* 0x000000ff02ff79a7 */ /* 0x0023e200081004ff */
[----:B--2---:R-:W-:-:S13]  /*1de0*/  LOP3.LUT P2, RZ, R6, 0x1, RZ, 0xc0, !PT ;  /* 0x0000000106ff7812 */ /* 0x004fda000784c0ff */
[----:B------:R-:W-:Y:S01]  /*1df0*/  @P2 SHF.R.U32.HI R3, RZ, 0x10, R5 ;  /* 0x00000010ff032819 */ /* 0x000fe20000011605 */
[----:B------:R-:W-:Y:S01]  /*1e00*/  VOTEU.ANY UP0, P2 ;  /* 0x0000000000ff7886 */ /* 0x000fe20001000100 */
[----:B------:R-:W-:Y:S02]  /*1e10*/  @P2 MOV R11, R4 ;  /* 0x00000004000b2202 */ /* 0x000fe40000000f00 */
[----:B------:R-:W-:Y:S02]  /*1e20*/  @P2 R2UR.BROADCAST UR8, R3 ;  /* 0x00000000030822ca */ /* 0x000fe400008e0000 */
[----:B------:R-:W-:-:S11]  /*1e30*/  @P2 LOP3.LUT R8, R5, 0xffff, RZ, 0xc0, !PT ;  /* 0x0000ffff05082812 */ /* 0x000fd600078ec0ff */
[----:B------:R-:W-:Y:S01]  /*1e40*/  @UP0 UMOV UR36, UR8 ;  /* 0x0000000800240c82 */ /* 0x000fe20008000000 */
[----:B-1----:R-:W-:Y:S05]  /*1e50*/  @!P0 BRA `(.L_x_33) ;  /* 0x0000000000b88947 */ /* 0x002fea0003800000 */
[----:B------:R-:W4:Y:S01]  /*1e60*/  LDC.64 R4, c[0x0][0xb18] ;  /* 0x0002c600ff047b82 */ /* 0x000f220000000a00 */
[----:B------:R-:W-:-:S07]  /*1e70*/  ISETP.NE.AND P3, PT, R72, 0x1, PT ;  /* 0x000000014800780c */ /* 0x000fce0003f65270 */
[----:B------:R-:W1:Y:S08]  /*1e80*/  LDC.64 R6, c[0x0][0xb10] ;  /* 0x0002c400ff067b82 */ /* 0x000e700000000a00 */
[----:B------:R-:W2:Y:S08]  /*1e90*/  LDC R16, c[0x0][0xb20] ;  /* 0x0002c800ff107b82 */ /* 0x000eb00000000800 */
[----:B------:R-:W3:Y:S01]  /*1ea0*/  LDC R18, c[0x0][0xb0c] ;  /* 0x0002c300ff127b82 */ /* 0x000ee20000000800 */
[----:B----4-:R-:W-:Y:S01]  /*1eb0*/  IMAD.HI.U32 R17, R0, R5, RZ ;  /* 0x0000000500117227 */ /* 0x010fe200078e00ff */
[----:B------:R-:W-:-:S03]  /*1ec0*/  ISETP.NE.AND P0, PT, R4, 0x1, PT ;  /* 0x000000010400780c */ /* 0x000fc60003f05270 */
[----:B------:R-:W-:-:S03]  /*1ed0*/  IMAD.HI.U32 R5, R8, R5, RZ ;  /* 0x0000000508057227 */ /* 0x000fc600078e00ff */
[----:B------:R-:W4:Y:S01]  /*1ee0*/  LDC.64 R2, c[0x0][0xb28] ;  /* 0x0002ca00ff027b82 */ /* 0x000f220000000a00 */
[----:B-1----:R-:W-:-:S04]  /*1ef0*/  IMAD.HI.U32 R20, R9, R6, RZ ;  /* 0x0000000609147227 */ /* 0x002fc800078e00ff */
[----:B------:R-:W-:Y:S01]  /*1f00*/  IMAD.HI.U32 R22, R11, R6, RZ ;  /* 0x000000060b167227 */ /* 0x000fe200078e00ff */
[----:B------:R-:W-:Y:S02]  /*1f10*/  SHF.R.U32.HI R20, RZ, R7, R20 ;  /* 0x00000007ff147219 */ /* 0x000fe40000011614 */
[-C--:B--2---:R-:W-:Y:S02]  /*1f20*/  SHF.R.U32.HI R17, RZ, R16.reuse, R17 ;  /* 0x00000010ff117219 */ /* 0x084fe40000011611 */
[----:B------:R-:W-:Y:S02]  /*1f30*/  SHF.R.U32.HI R5, RZ, R16, R5 ;  /* 0x00000010ff057219 */ /* 0x000fe40000011605 */
[----:B------:R-:W-:Y:S02]  /*1f40*/  SEL R17, R0, R17, !P0 ;  /* 0x0000001100117207 */ /* 0x000fe40004000000 */
[----:B------:R-:W-:Y:S02]  /*1f50*/  SHF.R.U32.HI R22, RZ, R7, R22 ;  /* 0x00000007ff167219 */ /* 0x000fe40000011616 */
[----:B---3--:R-:W-:-:S02]  /*1f60*/  ISETP.NE.AND P1, PT, R18, 0x1, PT ;  /* 0x000000011200780c */ /* 0x008fc40003f25270 */
[----:B------:R-:W-:Y:S02]  /*1f70*/  SEL R5, R8, R5, !P0 ;  /* 0x0000000508057207 */ /* 0x000fe40004000000 */
[----:B------:R-:W-:Y:S02]  /*1f80*/  SEL R19, R9, R20, !P1 ;  /* 0x0000001409137207 */ /* 0x000fe40004800000 */
[----:B------:R-:W-:Y:S01]  /*1f90*/  SEL R7, R11, R22, !P1 ;  /* 0x000000160b077207 */ /* 0x000fe20004800000 */
[----:B----4-:R-:W-:-:S04]  /*1fa0*/  IMAD.HI.U32 R20, R17, R2, RZ ;  /* 0x0000000211147227 */ /* 0x010fc800078e00ff */
[----:B------:R-:W-:Y:S01]  /*1fb0*/  IMAD.HI.U32 R6, R19, R2, RZ ;  /* 0x0000000213067227 */ /* 0x000fe200078e00ff */
[----:B------:R-:W-:-:S04]  /*1fc0*/  @P3 SHF.R.U32.HI R17, RZ, R3, R20 ;  /* 0x00000003ff113219 */ /* 0x000fc80000011614 */
[----:B------:R-:W-:Y:S01]  /*1fd0*/  @P3 SHF.R.U32.HI R19, RZ, R3, R6 ;  /* 0x00000003ff133219 */ /* 0x000fe20000011606 */
[----:B------:R-:W-:-:S04]  /*1fe0*/  IMAD R17, R72, R17, RZ ;  /* 0x0000001148117224 */ /* 0x000fc800078e02ff */
[----:B------:R-:W-:Y:S01]  /*1ff0*/  IMAD R6, R72, R19, RZ ;  /* 0x0000001348067224 */ /* 0x000fe200078e02ff */
[C---:B------:R-:W-:Y:S02]  /*2000*/  ISETP.GE.AND P0, PT, R5.reuse, R17, PT ;  /* 0x000000110500720c */ /* 0x040fe40003f06270 */
[----:B------:R-:W-:Y:S02]  /*2010*/  IADD3 R17, PT, PT, -R5, RZ, RZ ;  /* 0x000000ff05117210 */ /* 0x000fe40007ffe1ff */
[----:B------:R-:W-:Y:S01]  /*2020*/  ISETP.GE.OR P0, PT, R7, R6, P0 ;  /* 0x000000060700720c */ /* 0x000fe20000706670 */
[----:B------:R-:W-:-:S04]  /*2030*/  IMAD.HI.U32 R6, R5, R2, RZ ;  /* 0x0000000205067227 */ /* 0x000fc800078e00ff */
[----:B------:R-:W-:Y:S01]  /*2040*/  IMAD R8, R4, R17, R8 ;  /* 0x0000001104087224 */ /* 0x000fe200078e0208 */
[----:B------:R-:W-:-:S04]  /*2050*/  SHF.R.U32.HI R6, RZ, R3, R6 ;  /* 0x00000003ff067219 */ /* 0x000fc80000011606 */
[----:B------:R-:W-:-:S03]  /*2060*/  SEL R6, R5, R6, !P3 ;  /* 0x0000000605067207 */ /* 0x000fc60005800000 */
[----:B------:R-:W-:-:S04]  /*2070*/  @!P0 IMAD.HI.U32 R16, R7, R2, RZ ;  /* 0x0000000207108227 */ /* 0x000fc800078e00ff */
[----:B------:R-:W-:Y:S01]  /*2080*/  IMAD.MOV R2, RZ, RZ, -R6 ;  /* 0x000000ffff027224 */ /* 0x000fe200078e0a06 */
[----:B------:R-:W-:-:S03]  /*2090*/  @!P0 SHF.R.U32.HI R16, RZ, R3, R16 ;  /* 0x00000003ff108219 */ /* 0x000fc60000011610 */
[----:B------:R-:W-:Y:S01]  /*20a0*/  IMAD R2, R72, R2, R5 ;  /* 0x0000000248027224 */ /* 0x000fe200078e0205 */
        /* <DEDUP_REMOVED lines=9> */
.L_x_33:
[----:B------:R-:W1:Y:S02]  /*2140*/  LDCU UR8, c[0x0][0xb30] ;  /* 0x00016600ff0877ac */ /* 0x000e640008000800 */
[----:B-1----:R-:W-:-:S09]  /*2150*/  UISETP.NE.AND UP0, UPT, UR8, 0x1, UPT ;  /* 0x000000010800788c */ /* 0x002fd2000bf05270 */
[----:B------:R-:W-:Y:S05]  /*2160*/  BRA.U UP0, `(.L_x_34) ;  /* 0x0000000100407547 */ /* 0x000fea000b800000 */
[----:B------:R-:W1:Y:S08]  /*2170*/  LDC.64 R4, c[0x0][0xb10] ;  /* 0x0002c400ff047b82 */ /* 0x000e700000000a00 */
[----:B------:R-:W2:Y:S08]  /*2180*/  LDC.64 R2, c[0x0][0xb18] ;  /* 0x0002c600ff027b82 */ /* 0x000eb00000000a00 */
[----:B------:R-:W3:Y:S08]  /*2190*/  LDC R6, c[0x0][0xb20] ;  /* 0x0002c800ff067b82 */ /* 0x000ef00000000800 */
[----:B------:R-:W4:Y:S01]  /*21a0*/  LDC R16, c[0x0][0xb0c] ;  /* 0x0002c300ff107b82 */ /* 0x000f220000000800 */
[----:B-1----:R-:W-:-:S05]  /*21b0*/  IMAD.HI.U32 R4, R11, R4, RZ ;  /* 0x000000040b047227 */ /* 0x002fca00078e00ff */
[----:B------:R-:W-:Y:S01]  /*21c0*/  SHF.R.U32.HI R4, RZ, R5, R4 ;  /* 0x00000005ff047219 */ /* 0x000fe20000011604 */
[----:B--2---:R-:W-:Y:S01]  /*21d0*/  IMAD.HI.U32 R3, R8, R3, RZ ;  /* 0x0000000308037227 */ /* 0x004fe200078e00ff */
[----:B------:R-:W-:-:S04]  /*21e0*/  ISETP.NE.AND P0, PT, R2, 0x1, PT ;  /* 0x000000010200780c */ /* 0x000fc80003f05270 */
[----:B---3--:R-:W-:-:S04]  /*21f0*/  SHF.R.U32.HI R3, RZ, R6, R3 ;  /* 0x00000006ff037219 */ /* 0x008fc80000011603 */
[----:B------:R-:W-:Y:S02]  /*2200*/  SEL R3, R8, R3, !P0 ;  /* 0x0000000308037207 */ /* 0x000fe40004000000 */
[----:B----4-:R-:W-:-:S04]  /*2210*/  ISETP.NE.AND P1, PT, R16, 0x1, PT ;  /* 0x000000011000780c */ /* 0x010fc80003f25270 */
[----:B------:R-:W-:-:S05]  /*2220*/  SEL R4, R11, R4, !P1 ;  /* 0x000000040b047207 */ /* 0x000fca0004800000 */
[----:B------:R-:W-:Y:S02]  /*2230*/  IMAD.IADD R5, R3, 0x1, -R4 ;  /* 0x0000000103057824 */ /* 0x000fe400078e0a04 */
[----:B------:R-:W-:Y:S02]  /*2240*/  IMAD.IADD R3, R4, 0x1, -R3 ;  /* 0x0000000104037824 */ /* 0x000fe400078e0a03 */
[----:B------:R-:W-:Y:S02]  /*2250*/  IMAD R11, R5, R16, R11 ;  /* 0x00000010050b7224 */ /* 0x000fe400078e020b */
[----:B------:R-:W-:-:S07]  /*2260*/  IMAD R8, R3, R2, R8 ;  /* 0x0000000203087224 */ /* 0x000fce00078e0208 */
.L_x_34:
[----:B------:R-:W-:Y:S01]  /*2270*/  VIADD R14, R14, 0x1 ;  /* 0x000000010e0e7836 */ /* 0x000fe20000000000 */
[----:B------:R-:W-:Y:S01]  /*2280*/  PLOP3.LUT P1, PT, PT, PT, PT, 0x80, 0x8 ;  /* 0x000000000008781c */ /* 0x000fe20003f2f070 */
[----:B------:R-:W-:Y:S02]  /*2290*/  IMAD.IADD R21, R11, 0x1, R170 ;  /* 0x000000010b157824 */ /* 0x000fe400078e02aa */
[----:B------:R-:W-:Y:S01]  /*22a0*/  IMAD.IADD R20, R8, 0x1, R147 ;  /* 0x0000000108147824 */ /* 0x000fe200078e0293 */
[----:B------:R-:W-:-:S04]  /*22b0*/  ISETP.NE.AND P0, PT, R14, 0x2, PT ;  /* 0x000000020e00780c */ /* 0x000fc80003f05270 */
[----:B------:R-:W-:Y:S02]  /*22c0*/  SEL R2, RZ, 0x1, P0 ;  /* 0x00000001ff027807 */ /* 0x000fe40000000000 */
[----:B------:R-:W-:Y:S02]  /*22d0*/  SEL R14, R14, RZ, P0 ;  /* 0x000000ff0e0e7207 */ /* 0x000fe40000000000 */
[----:B------:R-:W-:Y:S01]  /*22e0*/  LOP3.LUT R13, R13, R2, RZ, 0x3c, !PT ;  /* 0x000000020d0d7212 */ /* 0x000fe200078e3cff */
[----:B------:R-:W-:Y:S06]  /*22f0*/  @P2 BRA `(.L_x_35) ;  /* 0xfffffff000982947 */ /* 0x000fec000383ffff */
[----:B------:R-:W-:Y:S01]  /*2300*/  UIADD3 UR4, UPT, UPT, UR4, 0x38, URZ ;  /* 0x0000003804047890 */ /* 0x000fe2000fffe0ff */
[----:B------:R-:W-:-:S03]  /*2310*/  SHF.L.U32 R3, R15, 0x1f, RZ ;  /* 0x0000001f0f037819 */ /* 0x000fc600000006ff */
[----:B------:R-:W-:-:S09]  /*2320*/  ULEA UR5, UR6, UR4, 0x3 ;  /* 0x0000000406057291 */ /* 0x000fd2000f8e18ff */
[----:B------:R-:W1:Y:S02]  /*2330*/  SYNCS.PHASECHK.TRANS64.TRYWAIT P0, [UR5], R3 ;  /* 0x00000003ff0075a7 */ /* 0x000e640008001105 */
[----:B-1----:R-:W-:Y:S05]  /*2340*/  @!P0 BRA `(.L_x_36) ;  /* 0x0000008c00c48947 */ /* 0x002fea0003800000 */
.L_x_134:
[----:B------:R-:W-:-:S04]  /*2350*/  UIADD3 UR6, UPT, UPT, UR6, 0x1, URZ ;  /* 0x0000000106067890 */ /* 0x000fc8000fffe0ff */
[----:B------:R-:W-:-:S04]  /*2360*/  UISETP.NE.AND UP0, UPT, UR6, 0x7, UPT ;  /* 0x000000070600788c */ /* 0x000fc8000bf05270 */
[----:B------:R-:W-:Y:S02]  /*2370*/  USEL UR7, URZ, 0x1, UP0 ;  /* 0x00000001ff077887 */ /* 0x000fe40008000000 */
[----:B------:R-:W-:-:S04]  /*2380*/  USEL UR6, UR6, URZ, UP0 ;  /* 0x000000ff06067287 */ /* 0x000fc80008000000 */
[----:B------:R-:W-:Y:S01]  /*2390*/  ULEA UR5, UR6, UR4, 0x3 ;  /* 0x0000000406057291 */ /* 0x000fe2000f8e18ff */
[----:B------:R-:W-:-:S04]  /*23a0*/  LOP3.LUT R2, R15, UR7, RZ, 0x3c, !PT ;  /* 0x000000070f027c12 */ /* 0x000fc8000f8e3cff */
[----:B-1----:R-:W-:-:S04]  /*23b0*/  SHF.L.U32 R3, R2, 0x1f, RZ ;  /* 0x0000001f02037819 */ /* 0x002fc800000006ff */
[----:B------:R-:W1:Y:S02]  /*23c0*/  SYNCS.PHASECHK.TRANS64.TRYWAIT P0, [UR5], R3 ;  /* 0x00000003ff0075a7 */ /* 0x000e640008001105 */
[----:B-1----:R-:W-:Y:S05]  /*23d0*/  @!P0 BRA `(.L_x_37) ;  /* 0x0000008c00b88947 */ /* 0x002fea0003800000 */
.L_x_136:
        /* <DEDUP_REMOVED lines=9> */
.L_x_138:
        /* <DEDUP_REMOVED lines=9> */
.L_x_140:
        /* <DEDUP_REMOVED lines=9> */
.L_x_142:
        /* <DEDUP_REMOVED lines=9> */
.L_x_144:
[----:B------:R-:W-:-:S04]  /*2620*/  UIADD3 UR6, UPT, UPT, UR6, 0x1, URZ ;  /* 0x0000000106067890 */ /* 0x000fc8000fffe0ff */
[----:B------:R-:W-:-:S04]  /*2630*/  UISETP.NE.AND UP0, UPT, UR6, 0x7, UPT ;  /* 0x000000070600788c */ /* 0x000fc8000bf05270 */
[----:B------:R-:W-:Y:S02]  /*2640*/  USEL UR5, URZ, 0x1, UP0 ;  /* 0x00000001ff057887 */ /* 0x000fe40008000000 */
[----:B------:R-:W-:-:S04]  /*2650*/  USEL UR6, UR6, URZ, UP0 ;  /* 0x000000ff06067287 */ /* 0x000fc80008000000 */
[----:B------:R-:W-:Y:S01]  /*2660*/  ULEA UR6, UR6, UR4, 0x3 ;  /* 0x0000000406067291 */ /* 0x000fe2000f8e18ff */
[----:B-1----:R-:W-:-:S04]  /*2670*/  LOP3.LUT R3, R2, UR5, RZ, 0x3c, !PT ;  /* 0x0000000502037c12 */ /* 0x002fc8000f8e3cff */
[----:B------:R-:W-:Y:S01]  /*2680*/  SHF.L.U32 R3, R3, 0x1f, RZ ;  /* 0x0000001f03037819 */ /* 0x000fe200000006ff */
[----:B----4-:R-:W-:-:S07]  /*2690*/  IMAD.U32 R0, RZ, RZ, UR6 ;  /* 0x00000006ff007e24 */ /* 0x010fce000f8e00ff */
.L_x_42:
[----:B-1----:R1:W2:Y:S02]  /*26a0*/  SYNCS.PHASECHK.TRANS64.TRYWAIT P0, [R0+URZ], R3 ;  /* 0x00000003000075a7 */ /* 0x0022a400080011ff */
[----:B--2---:R-:W-:Y:S05]  /*26b0*/  @!P0 NANOSLEEP.SYNCS 0x989680 ;  /* 0x009896800000895d */ /* 0x004fea0003900000 */
[----:B------:R-:W2:Y:S02]  /*26c0*/  @!P0 SYNCS.PHASECHK.TRANS64 P0, [R0+URZ], R3 ;  /* 0x00000003000085a7 */ /* 0x000ea400080010ff */
[----:B--2---:R-:W-:Y:S05]  /*26d0*/  @P0 EXIT ;  /* 0x000000000000094d */ /* 0x004fea0003800000 */
[----:B------:R-:W-:Y:S05]  /*26e0*/  BRA `(.L_x_42) ;  /* 0xfffffffc00ec7947 */ /* 0x000fea000383ffff */
.L_x_17:
[----:B------:R-:W-:-:S04]  /*26f0*/  UISETP.NE.AND UP1, UPT, UR37, URZ, UPT ;  /* 0x000000ff2500728c */ /* 0x000fc8000bf25270 */
[----:B------:R-:W-:-:S09]  /*2700*/  UISETP.NE.OR UP1, UPT, UR8, 0x1, UP1 ;  /* 0x000000010800788c */ /* 0x000fd20008f25670 */
[----:B------:R-:W-:Y:S05]  /*2710*/  BRA.U UP1, `(.L_x_43) ;  /* 0x0000000501487547 */ /* 0x000fea000b800000 */
[----:B------:R-:W-:Y:S01]  /*2720*/  ISETP.NE.AND P2, PT, R2, RZ, PT ;  /* 0x000000ff0200720c */ /* 0x000fe20003f45270 */
[----:B------:R-:W-:Y:S01]  /*2730*/  IMAD.MOV.U32 R12, RZ, RZ, 0x1 ;  /* 0x00000001ff0c7424 */ /* 0x000fe200078e00ff */
[----:B------:R-:W-:Y:S02]  /*2740*/  CS2R R10, SRZ ;  /* 0x00000000000a7805 */ /* 0x000fe4000001ff00 */
[----:B------:R-:W-:Y:S01]  /*2750*/  CS2R R8, SRZ ;  /* 0x0000000000087805 */ /* 0x000fe2000001ff00 */
[----:B------:R-:W-:Y:S01]  /*2760*/  UMOV UR4, 0x400 ;  /* 0x0000040000047882 */ /* 0x000fe20000000000 */
[----:B------:R-:W-:Y:S01]  /*2770*/  UMOV UR6, URZ ;  /* 0x000000ff00067c82 */ /* 0x000fe20008000000 */
[----:B------:R-:W-:-:S12]  /*2780*/  ULEA UR37, UR37, UR4, 0x18 ;  /* 0x0000000425257291 */ /* 0x000fd8000f8ec0ff */
.L_x_47:
[----:B------:R-:W-:Y:S02]  /*2790*/  LEA R0, R8, UR37, 0x3 ;  /* 0x0000002508007c11 */ /* 0x000fe4000f8e18ff */
[----:B------:R-:W-:-:S03]  /*27a0*/  SHF.L.U32 R5, R9, 0x1f, RZ ;  /* 0x0000001f09057819 */ /* 0x000fc600000006ff */
[----:B------:R-:W-:Y:S01]  /*27b0*/  VIADD R4, R0, 0x110 ;  /* 0x0000011000047836 */ /* 0x000fe20000000000 */
[----:B------:R-:W1:Y:S02]  /*27c0*/  SYNCS.PHASECHK.TRANS64.TRYWAIT P0, [R0+URZ+0x100], R5 ;  /* 0x00010005000075a7 */ /* 0x000e6400080011ff */
[----:B-1----:R-:W-:Y:S05]  /*27d0*/  @!P0 BRA `(.L_x_44) ;  /* 0x0000008c00308947 */ /* 0x002fea0003800000 */
.L_x_145:
[----:B------:R-:W-:Y:S01]  /*27e0*/  ULEA UR5, UR6, UR37, 0x3 ;  /* 0x0000002506057291 */ /* 0x000fe2000f8e18ff */
[----:B------:R-:W-:Y:S02]  /*27f0*/  PRMT R4, RZ, 0x654, R4 ;  /* 0x00000654ff047816 */ /* 0x000fe40000000004 */
[----:B-1----:R-:W-:Y:S01]  /*2800*/  SHF.L.U32 R5, R12, 0x1f, RZ ;  /* 0x0000001f0c057819 */ /* 0x002fe200000006ff */
[----:B------:R-:W-:Y:S01]  /*2810*/  UIADD3 UR4, UPT, UPT, UR5, 0xc0, URZ ;  /* 0x000000c005047890 */ /* 0x000fe2000fffe0ff */
[----:B------:R1:W-:Y:S05]  /*2820*/  SYNCS.ARRIVE.TRANS64.RED.A1T0 RZ, [R4+URZ], RZ ;  /* 0x000000ff04ff79a7 */ /* 0x0003ea00081004ff */
[----:B------:R-:W-:Y:S01]  /*2830*/  IMAD.U32 R7, RZ, RZ, UR4 ;  /* 0x00000004ff077e24 */ /* 0x000fe2000f8e00ff */
[----:B------:R-:W2:Y:S04]  /*2840*/  SYNCS.PHASECHK.TRANS64.TRYWAIT P0, [UR5+0xd0], R5 ;  /* 0x0000d005ff0075a7 */ /* 0x000ea80008001105 */
[----:B------:R-:W-:Y:S01]  /*2850*/  PRMT R6, R2, 0x654, R7 ;  /* 0x0000065402067816 */ /* 0x000fe20000000007 */
[----:B-1----:R-:W-:Y:S01]  /*2860*/  @!P2 IMAD.MOV.U32 R4, RZ, RZ, 0x10 ;  /* 0x00000010ff04a424 */ /* 0x002fe200078e00ff */
[----:B--2---:R-:W-:Y:S06]  /*2870*/  @!P0 BRA `(.L_x_45) ;  /* 0x0000008c001c8947 */ /* 0x004fec0003800000 */
.L_x_147:
[----:B------:R-:W-:Y:S01]  /*2880*/  ULEA UR4, UR6, UR37, 0x4 ;  /* 0x0000002506047291 */ /* 0x000fe2000f8e20ff */
[----:B------:R-:W-:Y:S01]  /*2890*/  SEL R3, R6, R3, !P2 ;  /* 0x0000000306037207 */ /* 0x000fe20005000000 */
[----:B------:R-:W-:Y:S01]  /*28a0*/  UIADD3 UR5, UPT, UPT, UR5, 0xc0, URZ ;  /* 0x000000c005057890 */ /* 0x000fe2000fffe0ff */
[----:B-1----:R-:W-:Y:S01]  /*28b0*/  LEA R0, R11, UR37, 0x3 ;  /* 0x000000250b007c11 */ /* 0x002fe2000f8e18ff */
[----:B------:R-:W-:Y:S01]  /*28c0*/  UIADD3 UR4, UPT, UPT, UR4, 0x130, URZ ;  /* 0x0000013004047890 */ /* 0x000fe2000fffe0ff */
[----:B------:R-:W-:Y:S01]  /*28d0*/  SHF.L.U32 R5, R10, 0x1f, RZ ;  /* 0x0000001f0a057819 */ /* 0x000fe200000006ff */
[----:B------:R1:W-:Y:S01]  /*28e0*/  @!P2 SYNCS.ARRIVE.TRANS64.RED RZ, [R3+URZ], R4 ;  /* 0x0000000403ffa9a7 */ /* 0x0003e200080004ff */
[----:B------:R-:W-:Y:S01]  /*28f0*/  UIADD3 UR6, UPT, UPT, UR6, 0x1, URZ ;  /* 0x0000000106067890 */ /* 0x000fe2000fffe0ff */
[----:B------:R-:W-:-:S03]  /*2900*/  VIADD R8, R8, 0x1 ;  /* 0x0000000108087836 */ /* 0x000fc60000000000 */
[----:B------:R-:W-:Y:S02]  /*2910*/  UISETP.NE.AND UP0, UPT, UR6, 0x2, UPT ;  /* 0x000000020600788c */ /* 0x000fe4000bf05270 */
[----:B------:R-:W-:Y:S06]  /*2920*/  UGETNEXTWORKID.BROADCAST [UR4], [UR5] ;  /* 0x00000000040073ca */ /* 0x000fec0008000100 */
[----:B------:R-:W-:Y:S01]  /*2930*/  USEL UR4, URZ, 0x1, UP0 ;  /* 0x00000001ff047887 */ /* 0x000fe20008000000 */
[----:B------:R-:W-:Y:S01]  /*2940*/  ISETP.NE.AND P0, PT, R8, 0x2, PT ;  /* 0x000000020800780c */ /* 0x000fe20003f05270 */
[----:B------:R-:W-:Y:S01]  /*2950*/  USEL UR6, UR6, URZ, UP0 ;  /* 0x000000ff06067287 */ /* 0x000fe20008000000 */
[----:B------:R-:W2:Y:S03]  /*2960*/  SYNCS.PHASECHK.TRANS64.TRYWAIT P1, [R0+URZ+0xc0], R5 ;  /* 0x0000c005000075a7 */ /* 0x000ea600080211ff */
[----:B------:R-:W-:Y:S01]  /*2970*/  LOP3.LUT R12, R12, UR4, RZ, 0x3c, !PT ;  /* 0x000000040c0c7c12 */ /* 0x000fe2000f8e3cff */
[----:B-12---:R-:W-:Y:S07]  /*2980*/  @!P1 BRA `(.L_x_46) ;  /* 0x0000008800f09947 */ /* 0x006fee0003800000 */
.L_x_148:
[C---:B------:R-:W-:Y:S01]  /*2990*/  LEA R4, R11.reuse, UR37, 0x4 ;  /* 0x000000250b047c11 */ /* 0x040fe2000f8e20ff */
[----:B-1----:R-:W-:Y:S01]  /*29a0*/  VIADD R0, R0, 0xd0 ;  /* 0x000000d000007836 */ /* 0x002fe20000000000 */
[----:B------:R-:W-:Y:S01]  /*29b0*/  SEL R8, R8, RZ, P0 ;  /* 0x000000ff08087207 */ /* 0x000fe20000000000 */
[----:B------:R-:W-:-:S03]  /*29c0*/  VIADD R11, R11, 0x1 ;  /* 0x000000010b0b7836 */ /* 0x000fc60000000000 */
[----:B------:R-:W1:Y:S01]  /*29d0*/  LDS.128 R4, [R4+0x130] ;  /* 0x0001300004047984 */ /* 0x000e620000000c00 */
[----:B------:R-:W-:Y:S02]  /*29e0*/  PRMT R0, RZ, 0x654, R0 ;  /* 0x00000654ff007816 */ /* 0x000fe40000000000 */
[C---:B------:R-:W-:Y:S01]  /*29f0*/  ISETP.NE.AND P1, PT, R11.reuse, 0x2, PT ;  /* 0x000000020b00780c */ /* 0x040fe20003f25270 */
[----:B------:R-:W-:Y:S01]  /*2a00*/  @!PT LDS RZ, [RZ] ;  /* 0x00000000fffff984 */ /* 0x000fe20000000800 */
[----:B------:R-:W-:Y:S01]  /*2a10*/  @!PT LDS RZ, [RZ] ;  /* 0x00000000fffff984 */ /* 0x000fe20000000800 */
[----:B------:R-:W-:Y:S01]  /*2a20*/  @!PT LDS RZ, [RZ] ;  /* 0x00000000fffff984 */ /* 0x000fe20000000800 */
[----:B------:R-:W-:Y:S01]  /*2a30*/  @!PT LDS RZ, [RZ] ;  /* 0x00000000fffff984 */ /* 0x000fe20000000800 */
[----:B------:R2:W-:Y:S06]  /*2a40*/  MEMBAR.ALL.CTA ;  /* 0x0000000000007992 */ /* 0x0005ec0000008000 */
[----:B--2---:R-:W2:Y:S01]  /*2a50*/  FENCE.VIEW.ASYNC.S ;  /* 0x00000000000073c6 */ /* 0x004ea20000000000 */
[----:B------:R-:W-:Y:S01]  /*2a60*/  SEL R11, R11, RZ, P1 ;  /* 0x000000ff0b0b7207 */ /* 0x000fe20000800000 */
[----:B--2---:R2:W-:Y:S01]  /*2a70*/  SYNCS.ARRIVE.TRANS64.RED.A1T0 RZ, [R0+URZ], RZ ;  /* 0x000000ff00ff79a7 */ /* 0x0045e200081004ff */
[----:B-1----:R-:W-:-:S02]  /*2a80*/  LOP3.LUT P3, RZ, R6, 0x1, RZ, 0xc0, !PT ;  /* 0x0000000106ff7812 */ /* 0x002fc4000786c0ff */
[----:B------:R-:W-:-:S04]  /*2a90*/  SEL R5, RZ, 0x1, P1 ;  /* 0x00000001ff057807 */ /* 0x000fc80000800000 */
[----:B------:R-:W-:Y:S02]  /*2aa0*/  LOP3.LUT R10, R10, R5, RZ, 0x3c, !PT ;  /* 0x000000050a0a7212 */ /* 0x000fe400078e3cff */
[----:B--2---:R-:W-:-:S04]  /*2ab0*/  SEL R0, RZ, 0x1, P0 ;  /* 0x00000001ff007807 */ /* 0x004fc80000000000 */
[----:B------:R-:W-:Y:S01]  /*2ac0*/  LOP3.LUT R9, R9, R0, RZ, 0x3c, !PT ;  /* 0x0000000009097212 */ /* 0x000fe200078e3cff */
[----:B------:R-:W-:Y:S06]  /*2ad0*/  @P3 BRA `(.L_x_47) ;  /* 0xfffffffc002c3947 */ /* 0x000fec000383ffff */
[----:B------:R-:W-:Y:S01]  /*2ae0*/  ULEA UR5, UR6, UR37, 0x3 ;  /* 0x0000002506057291 */ /* 0x000fe2000f8e18ff */
[----:B------:R-:W-:-:S08]  /*2af0*/  SHF.L.U32 R3, R12, 0x1f, RZ ;  /* 0x0000001f0c037819 */ /* 0x000fd000000006ff */
[----:B------:R-:W1:Y:S02]  /*2b00*/  SYNCS.PHASECHK.TRANS64 P0, [UR5+0xd0], R3 ;  /* 0x0000d003ff0075a7 */ /* 0x000e640008001005 */
[----:B-1----:R-:W-:Y:S05]  /*2b10*/  @P0 BRA `(.L_x_48) ;  /* 0x0000000000080947 */ /* 0x002fea0003800000 */
[----:B------:R-:W1:Y:S02]  /*2b20*/  SYNCS.PHASECHK.TRANS64.TRYWAIT P0, [UR5+0xd0], R3 ;  /* 0x0000d003ff0075a7 */ /* 0x000e640008001105 */
[----:B-1----:R-:W-:Y:S05]  /*2b30*/  @!P0 BRA `(.L_x_49) ;  /* 0x0000008800988947 */ /* 0x002fea0003800000 */
.L_x_48:
[----:B------:R-:W-:-:S04]  /*2b40*/  UIADD3 UR4, UPT, UPT, UR6, 0x1, URZ ;  /* 0x0000000106047890 */ /* 0x000fc8000fffe0ff */
[----:B------:R-:W-:-:S04]  /*2b50*/  UISETP.NE.AND UP0, UPT, UR4, 0x2, UPT ;  /* 0x000000020400788c */ /* 0x000fc8000bf05270 */
[----:B------:R-:W-:Y:S02]  /*2b60*/  USEL UR7, URZ, 0x1, UP0 ;  /* 0x00000001ff077887 */ /* 0x000fe40008000000 */
[----:B------:R-:W-:-:S04]  /*2b70*/  USEL UR4, UR4, URZ, UP0 ;  /* 0x000000ff04047287 */ /* 0x000fc80008000000 */
[----:B------:R-:W-:Y:S01]  /*2b80*/  ULEA UR4, UR4, UR37, 0x3 ;  /* 0x0000002504047291 */ /* 0x000fe2000f8e18ff */
[----:B-1----:R-:W-:-:S04]  /*2b90*/  LOP3.LUT R3, R12, UR7, RZ, 0x3c, !PT ;  /* 0x000000070c037c12 */ /* 0x002fc8000f8e3cff */
[----:B------:R-:W-:-:S04]  /*2ba0*/  SHF.L.U32 R0, R3, 0x1f, RZ ;  /* 0x0000001f03007819 */ /* 0x000fc800000006ff */
[----:B------:R-:W1:Y:S02]  /*2bb0*/  SYNCS.PHASECHK.TRANS64 P0, [UR4+0xd0], R0 ;  /* 0x0000d000ff0075a7 */ /* 0x000e640008001004 */
[----:B-1----:R-:W-:Y:S05]  /*2bc0*/  @P0 EXIT ;  /* 0x000000000000094d */ /* 0x002fea0003800000 */
[----:B------:R-:W-:Y:S02]  /*2bd0*/  SHF.L.U32 R3, R3, 0x1f, RZ ;  /* 0x0000001f03037819 */ /* 0x000fe400000006ff */
[----:B------:R-:W-:-:S07]  /*2be0*/  MOV R0, UR4 ;  /* 0x0000000400007c02 */ /* 0x000fce0008000f00 */
.L_x_50:
[----:B-1----:R1:W2:Y:S02]  /*2bf0*/  SYNCS.PHASECHK.TRANS64.TRYWAIT P0, [R0+URZ+0xd0], R3 ;  /* 0x0000d003000075a7 */ /* 0x0022a400080011ff */
[----:B--2---:R-:W-:Y:S05]  /*2c00*/  @!P0 NANOSLEEP.SYNCS 0x989680 ;  /* 0x009896800000895d */ /* 0x004fea0003900000 */
[----:B------:R-:W2:Y:S02]  /*2c10*/  @!P0 SYNCS.PHASECHK.TRANS64 P0, [R0+URZ+0xd0], R3 ;  /* 0x0000d003000085a7 */ /* 0x000ea400080010ff */
[----:B--2---:R-:W-:Y:S05]  /*2c20*/  @P0 EXIT ;  /* 0x000000000000094d */ /* 0x004fea0003800000 */
[----:B------:R-:W-:Y:S05]  /*2c30*/  BRA `(.L_x_50) ;  /* 0xfffffffc00ec7947 */ /* 0x000fea000383ffff */
.L_x_43:
[----:B------:R-:W-:-:S09]  /*2c40*/  UISETP.NE.AND UP1, UPT, UR8, URZ, UPT ;  /* 0x000000ff0800728c */ /* 0x000fd2000bf25270 */
[----:B------:R-:W-:Y:S05]  /*2c50*/  BRA.U UP1, `(.L_x_51) ;  /* 0x0000000d01347547 */ /* 0x000fea000b800000 */
[----:B------:R-:W-:Y:S01]  /*2c60*/  UMOV UR4, 0x40 ;  /* 0x0000004000047882 */ /* 0x000fe20000000000 */
[----:B------:R-:W-:Y:S01]  /*2c70*/  NOP ;  /* 0x0000000000007918 */ /* 0x000fe20000000000 */
[----:B------:R-:W-:Y:S01]  /*2c80*/  ULEA UR4, UR37, UR4, 0x18 ;  /* 0x0000000425047291 */ /* 0x000fe2000f8ec0ff */
[----:B------:R-:W-:Y:S02]  /*2c90*/  UMOV UR5, 0x400 ;  /* 0x0000040000057882 */ /* 0x000fe40000000000 */
[----:B------:R-:W-:-:S06]  /*2ca0*/  ULEA UR37, UR37, UR5, 0x18 ;  /* 0x0000000525257291 */ /* 0x000fcc000f8ec0ff */
[----:B------:R-:W1:Y:S02]  /*2cb0*/  LDS.U8 R0, [UR4+0x1c] ;  /* 0x00001c04ff007984 */ /* 0x000e640008000000 */
[----:B-1----:R-:W-:-:S13]  /*2cc0*/  ISETP.NE.AND P0, PT, R0, RZ, PT ;  /* 0x000000ff0000720c */ /* 0x002fda0003f05270 */
[----:B------:R-:W-:Y:S05]  /*2cd0*/  @P0 BRA `(.L_x_52) ;  /* 0x0000000000580947 */ /* 0x000fea0003800000 */
[----:B------:R-:W-:-:S13]  /*2ce0*/  ELECT P0, URZ, PT ;  /* 0x0000000000ff782f */ /* 0x000fda0003800000 */
[----:B------:R-:W-:Y:S05]  /*2cf0*/  @!P0 BRA `(.L_x_53) ;  /* 0x0000000000608947 */ /* 0x000fea0003800000 */
[----:B------:R-:W-:Y:S01]  /*2d00*/  UMOV UR5, 0x10 ;  /* 0x0000001000057882 */ /* 0x000fe20000000000 */
[----:B------:R-:W-:Y:S01]  /*2d10*/  HFMA2 R0, -RZ, RZ, 0, 5.9604644775390625e-08 ;  /* 0x00000001ff007431 */ /* 0x000fe200000001ff */
[----:B------:R-:W-:-:S03]  /*2d20*/  MOV R2, 0xffff ;  /* 0x0000ffff00027802 */ /* 0x000fc60000000f00 */
[----:B------:R-:W-:Y:S04]  /*2d30*/  DEPBAR.LE SB1, 0x36 ;  /* 0x00009d800000791a */ /* 0x000fe80000000000 */
[----:B------:R-:W1:Y:S02]  /*2d40*/  UTCATOMSWS.FIND_AND_SET.ALIGN UP0, UR5, UR5 ;  /* 0x00000005000575e3 */ /* 0x000e640008000800 */
[----:B-1----:R-:W-:Y:S01]  /*2d50*/  MOV R3, UR5 ;  /* 0x0000000500037c02 */ /* 0x002fe20008000f00 */
[----:B------:R-:W-:Y:S06]  /*2d60*/  BRA.U UP0, `(.L_x_54) ;  /* 0x0000000100187547 */ /* 0x000fec000b800000 */
.L_x_55:
[----:B------:R-:W-:Y:S05]  /*2d70*/  NANOSLEEP 0x64 ;  /* 0x000000640000795d */ /* 0x000fea0003800000 */
[----:B------:R-:W-:-:S05]  /*2d80*/  UMOV UR5, 0x10 ;  /* 0x0000001000057882 */ /* 0x000fca0000000000 */
[----:B------:R-:W-:Y:S04]  /*2d90*/  DEPBAR.LE SB1, 0x36 ;  /* 0x00009d800000791a */ /* 0x000fe80000000000 */
[----:B------:R-:W1:Y:S02]  /*2da0*/  UTCATOMSWS.FIND_AND_SET.ALIGN UP0, UR5, UR5 ;  /* 0x00000005000575e3 */ /* 0x000e640008000800 */
[----:B-1----:R-:W-:Y:S01]  /*2db0*/  MOV R3, UR5 ;  /* 0x0000000500037c02 */ /* 0x002fe20008000f00 */
[----:B------:R-:W-:Y:S05]  /*2dc0*/  BRA.U !UP0, `(.L_x_55) ;  /* 0xfffffffd08e87547 */ /* 0x000fea000b83ffff */
.L_x_54:
[-C--:B------:R-:W-:Y:S02]  /*2dd0*/  SHF.L.U32 R2, R2, R3.reuse, RZ ;  /* 0x0000000302027219 */ /* 0x080fe400000006ff */
[----:B------:R-:W-:Y:S01]  /*2de0*/  SHF.L.U32 R0, R0, R3, RZ ;  /* 0x0000000300007219 */ /* 0x000fe200000006ff */
[----:B------:R-:W-:Y:S02]  /*2df0*/  IMAD.SHL.U32 R3, R3, 0x20, RZ ;  /* 0x0000002003037824 */ /* 0x000fe400078e00ff */
[----:B------:R1:W-:Y:S04]  /*2e00*/  ATOMS.OR RZ, [UR4+0x14], R2 ;  /* 0x00001402ffff798c */ /* 0x0003e8000b000004 */
[----:B------:R1:W-:Y:S04]  /*2e10*/  ATOMS.OR RZ, [UR4+0x18], R0 ;  /* 0x00001800ffff798c */ /* 0x0003e8000b000004 */
[----:B------:R1:W-:Y:S01]  /*2e20*/  STS [UR37+0x150], R3 ;  /* 0x00015003ff007988 */ /* 0x0003e20008000825 */
[----:B------:R-:W-:Y:S05]  /*2e30*/  BRA `(.L_x_53) ;  /* 0x0000000000107947 */ /* 0x000fea0003800000 */
.L_x_52:
[----:B------:R-:W-:Y:S02]  /*2e40*/  MOV R0, 0xffffffff ;  /* 0xffffffff00007802 */ /* 0x000fe40000000f00 */
[----:B------:R-:W-:-:S03]  /*2e50*/  MOV R2, 0x2e80 ;  /* 0x00002e8000027802 */ /* 0x000fc60000000f00 */
[----:B------:R1:W-:Y:S04]  /*2e60*/  STS [UR37+0x150], R0 ;  /* 0x00015000ff007988 */ /* 0x0003e80008000825 */
[----:B-1-3-5:R-:W-:Y:S05]  /*2e70*/  CALL.REL.NOINC `($__internal_1_$__cuda_sm10x_tcgen05_guardrail_trap_phase_invalid_during_alloc) ;  /* 0x0000008c00ac7944 */ /* 0x02afea0003c00000 */
.L_x_53:
[----:B------:R-:W-:Y:S05]  /*2e80*/  WARPSYNC.ALL ;  /* 0x0000000000007948 */ /* 0x000fea0003800000 */
[----:B------:R-:W2:Y:S01]  /*2e90*/  S2UR UR6, SR_CgaCtaId ;  /* 0x00000000000679c3 */ /* 0x000ea20000008800 */
[----:B------:R-:W-:Y:S01]  /*2ea0*/  UMOV UR4, 0x400 ;  /* 0x0000040000047882 */ /* 0x000fe20000000000 */
[----:B------:R-:W-:-:S06]  /*2eb0*/  NOP ;  /* 0x0000000000007918 */ /* 0x000fcc0000000000 */
[----:B------:R-:W-:Y:S06]  /*2ec0*/  BAR.ARV 0x6, 0xa0 ;  /* 0x0182800000007b1d */ /* 0x000fec0000002000 */
[----:B------:R-:W4:Y:S01]  /*2ed0*/  LDCU UR7, c[0x0][0x38c] ;  /* 0x00007180ff0777ac */ /* 0x000f220008000800 */
[----:B------:R-:W-:Y:S01]  /*2ee0*/  IMAD.MOV.U32 R11, RZ, RZ, 0x1 ;  /* 0x00000001ff0b7424 */ /* 0x000fe200078e00ff */
[----:B------:R-:W-:Y:S01]  /*2ef0*/  CS2R R8, SRZ ;  /* 0x0000000000087805 */ /* 0x000fe2000001ff00 */
[----:B------:R-:W-:Y:S01]  /*2f00*/  IMAD.MOV.U32 R10, RZ, RZ, RZ ;  /* 0x000000ffff0a7224 */ /* 0x000fe200078e00ff */
[----:B------:R-:W-:Y:S01]  /*2f10*/  UMOV UR18, URZ ;  /* 0x000000ff00127c82 */ /* 0x000fe20008000000 */
[----:B------:R-:W-:Y:S01]  /*2f20*/  UMOV UR17, URZ ;  /* 0x000000ff00117c82 */ /* 0x000fe20008000000 */
[----:B------:R-:W-:Y:S01]  /*2f30*/  UMOV UR22, 0x0 ;  /* 0x0000000000167882 */ /* 0x000fe20000000000 */
[----:B------:R-:W-:Y:S01]  /*2f40*/  UMOV UR23, 0x8400010 ;  /* 0x0840001000177882 */ /* 0x000fe20000000000 */
[----:B------:R-:W-:Y:S01]  /*2f50*/  UMOV UR20, 0x0 ;  /* 0x0000000000147882 */ /* 0x000fe20000000000 */
[----:B------:R-:W-:Y:S01]  /*2f60*/  UMOV UR21, 0x8400010 ;  /* 0x0840001000157882 */ /* 0x000fe20000000000 */
[----:B--2---:R-:W-:Y:S01]  /*2f70*/  ULEA UR6, UR6, UR4, 0x18 ;  /* 0x0000000406067291 */ /* 0x004fe2000f8ec0ff */
[----:B------:R-:W2:Y:S03]  /*2f80*/  LDCU UR4, c[0x0][0x38c] ;  /* 0x00007180ff0477ac */ /* 0x000ea60008000800 */
[----:B------:R-:W-:-:S02]  /*2f90*/  UIADD3 UR11, UPT, UPT, UR6, 0xc400, URZ ;  /* 0x0000c400060b7890 */ /* 0x000fc4000fffe0ff */
[----:B----4-:R-:W-:-:S03]  /*2fa0*/  UIADD3 UR7, UPT, UPT, UR7, 0x3f, URZ ;  /* 0x0000003f07077890 */ /* 0x010fc6000fffe0ff */
[----:B-1----:R-:W1:Y:S01]  /*2fb0*/  LDS R0, [UR6+0x150] ;  /* 0x00015006ff007984 */ /* 0x002e620008000800 */
[----:B------:R-:W-:Y:S02]  /*2fc0*/  UIADD3 UR12, UPT, UPT, UR6, 0x1a400, URZ ;  /* 0x0001a400060c7890 */ /* 0x000fe4000fffe0ff */
[----:B------:R-:W-:Y:S02]  /*2fd0*/  USHF.R.S32.HI UR5, URZ, 0x1f, UR7 ;  /* 0x0000001fff057899 */ /* 0x000fe40008011407 */
[----:B------:R-:W-:Y:S02]  /*2fe0*/  USHF.R.U32.HI UR11, URZ, 0x4, UR11 ;  /* 0x00000004ff0b7899 */ /* 0x000fe4000801160b */
[----:B------:R-:W-:Y:S02]  /*2ff0*/  ULEA.HI UR5, UR5, UR7, URZ, 0x6 ;  /* 0x0000000705057291 */ /* 0x000fe4000f8f30ff */
[----:B------:R-:W-:Y:S02]  /*3000*/  USHF.R.U32.HI UR12, URZ, 0x4, UR12 ;  /* 0x00000004ff0c7899 */ /* 0x000fe4000801160c */
[----:B------:R-:W-:-:S02]  /*3010*/  USHF.R.S32.HI UR5, URZ, 0x6, UR5 ;  /* 0x00000006ff057899 */ /* 0x000fc40008011405 */
[----:B------:R-:W-:Y:S02]  /*3020*/  ULOP3.LUT UR11, UR11, 0x3fff, URZ, 0xc0, !UPT ;  /* 0x00003fff0b0b7892 */ /* 0x000fe4000f8ec0ff */
[----:B------:R-:W-:Y:S02]  /*3030*/  UISETP.LT.AND UP0, UPT, UR5, 0x1, UPT ;  /* 0x000000010500788c */ /* 0x000fe4000bf01270 */
[----:B------:R-:W-:Y:S02]  /*3040*/  ULOP3.LUT UR12, UR12, 0x3fff, URZ, 0xc0, !UPT ;  /* 0x00003fff0c0c7892 */ /* 0x000fe4000f8ec0ff */
[----:B------:R-:W-:Y:S02]  /*3050*/  USEL UR10, UR5, 0x1, !UP0 ;  /* 0x00000001050a7887 */ /* 0x000fe4000c000000 */
[----:B------:R-:W-:Y:S02]  /*3060*/  ULOP3.LUT UR11, UR11, 0x10000, URZ, 0xfc, !UPT ;  /* 0x000100000b0b7892 */ /* 0x000fe4000f8efcff */
[----:B------:R-:W-:-:S02]  /*3070*/  ULOP3.LUT UR12, UR12, 0x10000, URZ, 0xfc, !UPT ;  /* 0x000100000c0c7892 */ /* 0x000fc4000f8efcff */
[----:B------:R-:W-:Y:S02]  /*3080*/  UIADD3 UR10, UPT, UPT, -UR10, URZ, URZ ;  /* 0x000000ff0a0a7290 */ /* 0x000fe4000fffe1ff */
[----:B--2---:R-:W-:Y:S01]  /*3090*/  UISETP.GE.AND UP3, UPT, UR4, 0x1, UPT ;  /* 0x000000010400788c */ /* 0x004fe2000bf66270 */
[----:B-1----:R-:W-:-:S15]  /*30a0*/  R2UR UR19, R0 ;  /* 0x00000000001372ca */ /* 0x002fde00000e0000 */
.L_x_62:
[----:B------:R-:W-:Y:S02]  /*30b0*/  LEA R0, R10, UR6, 0x3 ;  /* 0x000000060a007c11 */ /* 0x000fe4000f8e18ff */
[----:B------:R-:W-:Y:S02]  /*30c0*/  SHF.L.U32 R5, R9, 0x1f, RZ ;  /* 0x0000001f09057819 */ /* 0x000fe400000006ff */
[----:B------:R-:W-:Y:S01]  /*30d0*/  PLOP3.LUT P0, PT, PT, PT, UP3, 0x80, 0x8 ;  /* 0x000000000008781c */ /* 0x000fe20003f0f038 */
[----:B------:R-:W-:Y:S01]  /*30e0*/  VIADD R3, R0, 0xd0 ;  /* 0x000000d000037836 */ /* 0x000fe20000000000 */
[----:B-1----:R-:W1:Y:S02]  /*30f0*/  SYNCS.PHASECHK.TRANS64.TRYWAIT P1, [R0+URZ+0xc0], R5 ;  /* 0x0000c005000075a7 */ /* 0x002e6400080211ff */
[----:B-1--4-:R-:W-:Y:S09]  /*3100*/  @!P1 BRA `(.L_x_56) ;  /* 0x00000084003c9947 */ /* 0x012ff20003800000 */
.L_x_150:
[----:B------:R-:W-:Y:S01]  /*3110*/  LEA R4, R10, UR6, 0x4 ;  /* 0x000000060a047c11 */ /* 0x000fe2000f8e20ff */
[----:B------:R-:W-:Y:S01]  /*3120*/  @UP3 ULEA UR4, UR17, UR6, 0x3 ;  /* 0x0000000611043291 */ /* 0x000fe2000f8e18ff */
[----:B------:R-:W-:Y:S01]  /*3130*/  PLOP3.LUT P2, PT, PT, PT, PT, 0x80, 0x8 ;  /* 0x000000000008781c */ /* 0x000fe20003f4f070 */
[----:B------:R-:W-:Y:S01]  /*3140*/  ULEA UR8, UR18, UR6, 0x3 ;  /* 0x0000000612087291 */ /* 0x000fe2000f8e18ff */
[----:B------:R-:W-:Y:S01]  /*3150*/  PRMT R3, RZ, 0x654, R3 ;  /* 0x00000654ff037816 */ /* 0x000fe20000000003 */
[----:B------:R-:W-:Y:S01]  /*3160*/  ULEA UR9, UR18, UR19, 0x8 ;  /* 0x0000001312097291 */ /* 0x000fe2000f8e40ff */
[----:B-1----:R-:W1:Y:S01]  /*3170*/  LDS.128 R4, [R4+0x130] ;  /* 0x0001300004047984 */ /* 0x002e620000000c00 */
[----:B------:R-:W-:Y:S02]  /*3180*/  @P0 SHF.L.U32 R2, R8, 0x1f, RZ ;  /* 0x0000001f08020819 */ /* 0x000fe400000006ff */
[----:B------:R-:W-:Y:S01]  /*3190*/  SHF.L.U32 R0, R11, 0x1f, RZ ;  /* 0x0000001f0b007819 */ /* 0x000fe200000006ff */
[----:B------:R-:W-:Y:S01]  /*31a0*/  @!PT LDS RZ, [RZ] ;  /* 0x00000000fffff984 */ /* 0x000fe20000000800 */
[----:B------:R-:W-:Y:S01]  /*31b0*/  @!PT LDS RZ, [RZ] ;  /* 0x00000000fffff984 */ /* 0x000fe20000000800 */
[----:B------:R-:W-:Y:S01]  /*31c0*/  @!PT LDS RZ, [RZ] ;  /* 0x00000000fffff984 */ /* 0x000fe20000000800 */
[----:B------:R-:W-:Y:S01]  /*31d0*/  @!PT LDS RZ, [RZ] ;  /* 0x00000000fffff984 */ /* 0x000fe20000000800 */
[----:B------:R2:W-:Y:S06]  /*31e0*/  MEMBAR.ALL.CTA ;  /* 0x0000000000007992 */ /* 0x0005ec0000008000 */
[----:B--2---:R-:W2:Y:S02]  /*31f0*/  FENCE.VIEW.ASYNC.S ;  /* 0x00000000000073c6 */ /* 0x004ea40000000000 */
[----:B--2---:R2:W-:Y:S01]  /*3200*/  SYNCS.ARRIVE.TRANS64.RED.A1T0 RZ, [R3+URZ], RZ ;  /* 0x000000ff03ff79a7 */ /* 0x0045e200081004ff */
[----:B------:R2:W4:Y:S01]  /*3210*/  @P0 SYNCS.PHASECHK.TRANS64.TRYWAIT P2, [UR4], R2 ;  /* 0x00000002ff0005a7 */ /* 0x0005220008041104 */
[----:B-1----:R-:W-:Y:S01]  /*3220*/  LOP3.LUT P1, RZ, R6, 0x1, RZ, 0xc0, !PT ;  /* 0x0000000106ff7812 */ /* 0x002fe2000782c0ff */
[----:B------:R-:W1:Y:S02]  /*3230*/  SYNCS.PHASECHK.TRANS64.TRYWAIT P0, [UR8+0xf0], R0 ;  /* 0x0000f000ff0075a7 */ /* 0x000e640008001108 */
[----:B-12-4-:R-:W-:Y:S10]  /*3240*/  @!P0 BRA `(.L_x_57) ;  /* 0x0000008400008947 */ /* 0x016ff40003800000 */
.L_x_152:
[----:B------:R-:W-:Y:S01]  /*3250*/  IADD3 R10, PT, PT, R10, 0x1, RZ ;  /* 0x000000010a0a7810 */ /* 0x000fe20007ffe0ff */
[----:B------:R-:W-:Y:S06]  /*3260*/  BRA.U !UP3, `(.L_x_58) ;  /* 0x000000010b987547 */ /* 0x000fec000b800000 */
[----:B------:R-:W-:Y:S01]  /*3270*/  UPLOP3.LUT UP4, UPT, UPT, UPT, UPT, 0x40, 0x4 ;  /* 0x000000000004789c */ /* 0x000fe20003f8e870 */
[----:B------:R-:W-:Y:S01]  /*3280*/  UMOV UR16, UR10 ;  /* 0x0000000a00107c82 */ /* 0x000fe20008000000 */
[----:B------:R-:W-:Y:S01]  /*3290*/  UMOV UR15, UR5 ;  /* 0x00000005000f7c82 */ /* 0x000fe20008000000 */
[----:B------:R-:W-:-:S08]  /*32a0*/  UMOV UR14, UR17 ;  /* 0x00000011000e7c82 */ /* 0x000fd00008000000 */
.L_x_61:
[----:B------:R-:W-:Y:S02]  /*32b0*/  UIADD3 UR16, UPT, UPT, UR16, 0x1, URZ ;  /* 0x0000000110107890 */ /* 0x000fe4000fffe0ff */
[----:B--2---:R-:W-:Y:S02]  /*32c0*/  ULEA UR7, UR14, UR6, 0x3 ;  /* 0x000000060e077291 */ /* 0x004fe4000f8e18ff */
[----:B------:R-:W-:Y:S01]  /*32d0*/  UISETP.NE.AND UP0, UPT, UR16, URZ, UPT ;  /* 0x000000ff1000728c */ /* 0x000fe2000bf05270 */
[----:B----4-:R-:W-:Y:S10]  /*32e0*/  @P2 BRA `(.L_x_59) ;  /* 0x00000000000c2947 */ /* 0x010ff40003800000 */
[----:B-1----:R-:W-:Y:S04]  /*32f0*/  SHF.L.U32 R3, R8, 0x1f, RZ ;  /* 0x0000001f08037819 */ /* 0x002fe800000006ff */
[----:B------:R-:W1:Y:S02]  /*3300*/  SYNCS.PHASECHK.TRANS64.TRYWAIT P0, [UR7], R3 ;  /* 0x00000003ff0075a7 */ /* 0x000e640008001107 */
[----:B-1----:R-:W-:Y:S05]  /*3310*/  @!P0 BRA `(.L_x_60) ;  /* 0x0000008000e48947 */ /* 0x002fea0003800000 */
.L_x_59:
[----:B------:R-:W-:Y:S01]  /*3320*/  UISETP.NE.AND UP1, UPT, UR15, 0x1, UPT ;  /* 0x000000010f00788c */ /* 0x000fe2000bf25270 */
[----:B------:R-:W-:Y:S01]  /*3330*/  PLOP3.LUT P2, PT, PT, PT, PT, 0x80, 0x8 ;  /* 0x000000000008781c */ /* 0x000fe20003f4f070 */
[----:B------:R-:W-:Y:S02]  /*3340*/  UIADD3 UR17, UPT, UPT, UR14, 0x1, URZ ;  /* 0x000000010e117890 */ /* 0x000fe4000fffe0ff */
[----:B------:R-:W-:Y:S02]  /*3350*/  ULEA UR24, UR14, UR12, 0xa ;  /* 0x0000000c0e187291 */ /* 0x000fe4000f8e50ff */
[----:B------:R-:W-:Y:S01]  /*3360*/  UISETP.NE.AND UP2, UPT, UR17, 0x7, UPT ;  /* 0x000000071100788c */ /* 0x000fe2000bf45270 */
[----:B------:R-:W-:Y:S01]  /*3370*/  PLOP3.LUT P0, PT, PT, PT, UP1, 0x80, 0x8 ;  /* 0x000000000008781c */ /* 0x000fe20003f0f018 */
[----:B------:R-:W-:Y:S02]  /*3380*/  ULEA UR26, UR14, UR11, 0x9 ;  /* 0x0000000b0e1a7291 */ /* 0x000fe4000f8e48ff */
[----:B------:R-:W-:Y:S02]  /*3390*/  USEL UR13, URZ, 0x1, UP2 ;  /* 0x00000001ff0d7887 */ /* 0x000fe40009000000 */
[----:B------:R-:W-:Y:S02]  /*33a0*/  USEL UR17, UR17, URZ, UP2 ;  /* 0x000000ff11117287 */ /* 0x000fe40009000000 */
[----:B------:R-:W-:Y:S02]  /*33b0*/  UIADD3 UR30, UPT, UPT, UR24, 0x2, URZ ;  /* 0x00000002181e7890 */ /* 0x000fe4000fffe0ff */
[----:B------:R-:W-:Y:S01]  /*33c0*/  @UP1 ULEA UR4, UR17, UR6, 0x3 ;  /* 0x0000000611041291 */ /* 0x000fe2000f8e18ff */
[----:B------:R-:W-:Y:S01]  /*33d0*/  LOP3.LUT R8, R8, UR13, RZ, 0x3c, !PT ;  /* 0x0000000d08087c12 */ /* 0x000fe2000f8e3cff */
[----:B------:R-:W-:Y:S02]  /*33e0*/  UIADD3 UR28, UPT, UPT, UR26, 0x2, URZ ;  /* 0x000000021a1c7890 */ /* 0x000fe4000fffe0ff */
[----:B------:R-:W-:Y:S01]  /*33f0*/  UIADD3 UR7, UPT, UPT, UR7, 0x38, URZ ;  /* 0x0000003807077890 */ /* 0x000fe2000fffe0ff */
[----:B-1----:R-:W-:Y:S01]  /*3400*/  @P0 SHF.L.U32 R0, R8, 0x1f, RZ ;  /* 0x0000001f08000819 */ /* 0x002fe200000006ff */
[----:B------:R-:W-:Y:S01]  /*3410*/  UMOV UR25, 0x80004020 ;  /* 0x8000402000197882 */ /* 0x000fe20000000000 */
[----:B------:R-:W-:Y:S01]  /*3420*/  UMOV UR27, 0x80004020 ;  /* 0x80004020001b7882 */ /* 0x000fe20000000000 */
[----:B------:R-:W-:Y:S01]  /*3430*/  UMOV UR31, 0x80004020 ;  /* 0x80004020001f7882 */ /* 0x000fe20000000000 */
[----:B------:R2:W4:Y:S01]  /*3440*/  @P0 SYNCS.PHASECHK.TRANS64.TRYWAIT P2, [UR4], R0 ;  /* 0x00000000ff0005a7 */ /* 0x0005220008041104 */
[----:B------:R-:W-:Y:S01]  /*3450*/  UIADD3 UR15, UPT, UPT, UR15, -0x1, URZ ;  /* 0xffffffff0f0f7890 */ /* 0x000fe2000fffe0ff */
[----:B------:R2:W-:Y:S01]  /*3460*/  UTCQMMA gdesc[UR26], gdesc[UR24], tmem[UR9], tmem[UR22], idesc[UR23], UP4 ;  /* 0x00ff16181a0075ea */ /* 0x0005e2000a000309 */
[----:B------:R-:W-:Y:S01]  /*3470*/  UPLOP3.LUT UP4, UPT, UPT, UPT, UPT, 0x80, 0x8 ;  /* 0x000000000008789c */ /* 0x000fe20003f8f070 */
[----:B------:R-:W-:Y:S01]  /*3480*/  UMOV UR29, 0x80004020 ;  /* 0x80004020001d7882 */ /* 0x000fe20000000000 */
[----:B------:R-:W-:Y:S01]  /*3490*/  UMOV UR14, UR17 ;  /* 0x00000011000e7c82 */ /* 0x000fe20008000000 */
[----:B------:R2:W-:Y:S01]  /*34a0*/  UTCQMMA gdesc[UR28], gdesc[UR30], tmem[UR9], tmem[UR20], idesc[UR21], UPT ;  /* 0x00ff141e1c0075ea */ /* 0x0005e2000b800309 */
[----:B------:R2:W-:Y:S01]  /*34b0*/  UTCBAR [UR7], URZ ;  /* 0x000000ff070073e9 */ /* 0x0005e200080000ff */
[----:B------:R-:W-:Y:S06]  /*34c0*/  BRA.U UP0, `(.L_x_61) ;  /* 0xfffffffd00787547 */ /* 0x000fec000b83ffff */
.L_x_58:
[----:B------:R-:W-:Y:S01]  /*34d0*/  UIADD3 UR18, UPT, UPT, UR18, 0x1, URZ ;  /* 0x0000000112127890 */ /* 0x000fe2000fffe0ff */
[C---:B------:R-:W-:Y:S01]  /*34e0*/  ISETP.NE.AND P0, PT, R10.reuse, 0x2, PT ;  /* 0x000000020a00780c */ /* 0x040fe20003f05270 */
[----:B------:R-:W-:Y:S02]  /*34f0*/  UIADD3 UR8, UPT, UPT, UR8, 0xe0, URZ ;  /* 0x000000e008087890 */ /* 0x000fe4000fffe0ff */
[----:B------:R-:W-:Y:S01]  /*3500*/  UISETP.NE.AND UP0, UPT, UR18, 0x2, UPT ;  /* 0x000000021200788c */ /* 0x000fe2000bf05270 */
[----:B-12---:R-:W-:Y:S02]  /*3510*/  SEL R0, RZ, 0x1, P0 ;  /* 0x00000001ff007807 */ /* 0x006fe40000000000 */
[----:B------:R-:W-:Y:S01]  /*3520*/  SEL R10, R10, RZ, P0 ;  /* 0x000000ff0a0a7207 */ /* 0x000fe20000000000 */
[----:B------:R-:W-:Y:S01]  /*3530*/  USEL UR4, URZ, 0x1, UP0 ;  /* 0x00000001ff047887 */ /* 0x000fe20008000000 */
[----:B------:R-:W-:Y:S01]  /*3540*/  LOP3.LUT R9, R9, R0, RZ, 0x3c, !PT ;  /* 0x0000000009097212 */ /* 0x000fe200078e3cff */
[----:B------:R-:W-:Y:S01]  /*3550*/  USEL UR18, UR18, URZ, UP0 ;  /* 0x000000ff12127287 */ /* 0x000fe20008000000 */
[----:B------:R1:W-:Y:S03]  /*3560*/  UTCBAR [UR8], URZ ;  /* 0x000000ff080073e9 */ /* 0x0003e600080000ff */
[----:B------:R-:W-:Y:S01]  /*3570*/  LOP3.LUT R11, R11, UR4, RZ, 0x3c, !PT ;  /* 0x000000040b0b7c12 */ /* 0x000fe2000f8e3cff */
[----:B------:R-:W-:Y:S07]  /*3580*/  @P1 BRA `(.L_x_62) ;  /* 0xfffffff800c81947 */ /* 0x000fee000383ffff */
[----:B------:R-:W2:Y:S01]  /*3590*/  S2UR UR4, SR_CgaCtaId ;  /* 0x00000000000479c3 */ /* 0x000ea20000008800 */
[----:B------:R-:W-:Y:S01]  /*35a0*/  ELECT P0, URZ, PT ;  /* 0x0000000000ff782f */ /* 0x000fe20003800000 */
[----:B------:R-:W-:Y:S01]  /*35b0*/  IMAD.MOV.U32 R0, RZ, RZ, 0x1 ;  /* 0x00000001ff007424 */ /* 0x000fe200078e00ff */
[----:B------:R-:W-:Y:S01]  /*35c0*/  UIADD3 UR6, UPT, UPT, UR6, 0xf0, URZ ;  /* 0x000000f006067890 */ /* 0x000fe2000fffe0ff */
[----:B------:R-:W-:Y:S01]  /*35d0*/  SHF.L.U32 R3, R11, 0x1f, RZ ;  /* 0x0000001f0b037819 */ /* 0x000fe200000006ff */
[----:B------:R-:W-:-:S03]  /*35e0*/  UMOV UR5, 0x40 ;  /* 0x0000004000057882 */ /* 0x000fc60000000000 */
[----:B------:R-:W-:Y:S01]  /*35f0*/  UVIRTCOUNT.DEALLOC.SMPOOL 0x80 ;  /* 0x000000800000784c */ /* 0x000fe20000000000 */
[----:B--2---:R-:W-:Y:S02]  /*3600*/  ULEA UR4, UR4, UR5, 0x18 ;  /* 0x0000000504047291 */ /* 0x004fe4000f8ec0ff */
[----:B------:R-:W-:-:S07]  /*3610*/  ULEA UR5, UR18, UR6, 0x3 ;  /* 0x0000000612057291 */ /* 0x000fce000f8e18ff */
[----:B------:R2:W-:Y:S02]  /*3620*/  @P0 STS.U8 [UR4+0x1c], R0 ;  /* 0x00001c00ff000988 */ /* 0x0005e40008000004 */
[----:B------:R-:W3:Y:S02]  /*3630*/  SYNCS.PHASECHK.TRANS64.TRYWAIT P0, [UR5], R3 ;  /* 0x00000003ff0075a7 */ /* 0x000ee40008001105 */
[----:B--23--:R-:W-:Y:S05]  /*3640*/  @!P0 BRA `(.L_x_63) ;  /* 0x0000008000308947 */ /* 0x00cfea0003800000 */
.L_x_155:
[----:B------:R-:W-:-:S04]  /*3650*/  UIADD3 UR7, UPT, UPT, UR18, 0x1, URZ ;  /* 0x0000000112077890 */ /* 0x000fc8000fffe0ff */
[----:B------:R-:W-:-:S04]  /*3660*/  UISETP.NE.AND UP0, UPT, UR7, 0x2, UPT ;  /* 0x000000020700788c */ /* 0x000fc8000bf05270 */
[----:B------:R-:W-:Y:S02]  /*3670*/  USEL UR5, URZ, 0x1, UP0 ;  /* 0x00000001ff057887 */ /* 0x000fe40008000000 */
[----:B------:R-:W-:-:S04]  /*3680*/  USEL UR7, UR7, URZ, UP0 ;  /* 0x000000ff07077287 */ /* 0x000fc80008000000 */
[----:B------:R-:W-:Y:S01]  /*3690*/  ULEA UR7, UR7, UR6, 0x3 ;  /* 0x0000000607077291 */ /* 0x000fe2000f8e18ff */
[----:B--2---:R-:W-:-:S04]  /*36a0*/  LOP3.LUT R3, R11, UR5, RZ, 0x3c, !PT ;  /* 0x000000050b037c12 */ /* 0x004fc8000f8e3cff */
[----:B------:R-:W-:-:S04]  /*36b0*/  SHF.L.U32 R3, R3, 0x1f, RZ ;  /* 0x0000001f03037819 */ /* 0x000fc800000006ff */
[----:B------:R-:W2:Y:S02]  /*36c0*/  SYNCS.PHASECHK.TRANS64.TRYWAIT P0, [UR7], R3 ;  /* 0x00000003ff0075a7 */ /* 0x000ea40008001107 */
[----:B--2---:R-:W-:Y:S05]  /*36d0*/  @!P0 BRA `(.L_x_64) ;  /* 0x0000008000248947 */ /* 0x004fea0003800000 */
.L_x_157:
[----:B------:R-:W-:Y:S01]  /*36e0*/  NOP ;  /* 0x0000000000007918 */ /* 0x000fe20000000000 */
[----:B--2---:R-:W2:Y:S01]  /*36f0*/  LDS R0, [UR4+0x14] ;  /* 0x00001404ff007984 */ /* 0x004ea20008000800 */
[----:B------:R-:W-:Y:S01]  /*3700*/  ULOP3.LUT UR6, UR19, 0xffff, URZ, 0xc0, !UPT ;  /* 0x0000ffff13067892 */ /* 0x000fe2000f8ec0ff */
[----:B-1----:R-:W-:Y:S01]  /*3710*/  UMOV UR8, 0xffff ;  /* 0x0000ffff00087882 */ /* 0x002fe20000000000 */
[----:B------:R-:W-:Y:S02]  /*3720*/  UMOV UR5, 0x1 ;  /* 0x0000000100057882 */ /* 0x000fe40000000000 */
[----:B------:R-:W-:-:S04]  /*3730*/  USHF.R.U32.HI UR6, URZ, 0x5, UR6 ;  /* 0x00000005ff067899 */ /* 0x000fc80008011606 */
[----:B------:R-:W-:Y:S02]  /*3740*/  USHF.L.U32 UR8, UR8, UR6, URZ ;  /* 0x0000000608087299 */ /* 0x000fe400080006ff */
[----:B------:R-:W-:-:S04]  /*3750*/  USHF.L.U32 UR5, UR5, UR6, URZ ;  /* 0x0000000605057299 */ /* 0x000fc800080006ff */
[----:B--2---:R-:W-:-:S04]  /*3760*/  LOP3.LUT R0, R0, UR8, RZ, 0xc0, !PT ;  /* 0x0000000800007c12 */ /* 0x004fc8000f8ec0ff */
[----:B------:R-:W-:-:S13]  /*3770*/  ISETP.NE.AND P0, PT, R0, UR8, PT ;  /* 0x0000000800007c0c */ /* 0x000fda000bf05270 */
[----:B------:R-:W-:Y:S05]  /*3780*/  @P0 BRA `(.L_x_65) ;  /* 0x0000000000580947 */ /* 0x000fea0003800000 */
[----:B------:R-:W1:Y:S02]  /*3790*/  LDS R0, [UR4+0x18] ;  /* 0x00001804ff007984 */ /* 0x000e640008000800 */
[----:B-1----:R-:W-:-:S04]  /*37a0*/  LOP3.LUT R0, R0, UR5, RZ, 0xc0, !PT ;  /* 0x0000000500007c12 */ /* 0x002fc8000f8ec0ff */
[----:B------:R-:W-:-:S13]  /*37b0*/  ISETP.NE.AND P0, PT, R0, UR5, PT ;  /* 0x0000000500007c0c */ /* 0x000fda000bf05270 */
[----:B------:R-:W-:Y:S05]  /*37c0*/  @P0 BRA `(.L_x_66) ;  /* 0x00000000003c0947 */ /* 0x000fea0003800000 */
[----:B------:R-:W1:Y:S01]  /*37d0*/  S2R R2, SR_LANEID ;  /* 0x0000000000027919 */ /* 0x000e620000000000 */
[----:B------:R-:W-:Y:S01]  /*37e0*/  ULOP3.LUT UR8, URZ, UR8, URZ, 0x33, !UPT ;  /* 0x00000008ff087292 */ /* 0x000fe2000f8e33ff */
[----:B------:R-:W-:Y:S01]  /*37f0*/  LOP3.LUT R4, RZ, UR5, RZ, 0x33, !PT ;  /* 0x00000005ff047c12 */ /* 0x000fe2000f8e33ff */
[----:B------:R-:W-:Y:S02]  /*3800*/  VOTEU.ANY UR7, UPT, PT ;  /* 0x0000000000077886 */ /* 0x000fe400038e0100 */
[----:B------:R-:W-:Y:S01]  /*3810*/  UFLO.U32 UR7, UR7 ;  /* 0x00000007000772bd */ /* 0x000fe200080e0000 */
[----:B------:R-:W2:Y:S01]  /*3820*/  REDUX UR5, R4 ;  /* 0x00000000040573c4 */ /* 0x000ea20000000000 */
[----:B------:R-:W-:-:S06]  /*3830*/  IMAD.U32 R0, RZ, RZ, UR8 ;  /* 0x00000008ff007e24 */ /* 0x000fcc000f8e00ff */
[----:B------:R3:W-:Y:S01]  /*3840*/  UTCATOMSWS.AND URZ, UR8 ;  /* 0x0000000800ff79e3 */ /* 0x0007e20008000000 */
[----:B------:R-:W4:Y:S01]  /*3850*/  REDUX UR6, R0 ;  /* 0x00000000000673c4 */ /* 0x000f220000000000 */
[----:B-1----:R-:W-:Y:S01]  /*3860*/  ISETP.EQ.U32.AND P0, PT, R2, UR7, PT ;  /* 0x0000000702007c0c */ /* 0x002fe2000bf02070 */
[----:B--2---:R-:W-:Y:S01]  /*3870*/  IMAD.U32 R2, RZ, RZ, UR5 ;  /* 0x00000005ff027e24 */ /* 0x004fe2000f8e00ff */
[----:B----4-:R-:W-:-:S11]  /*3880*/  MOV R3, UR6 ;  /* 0x0000000600037c02 */ /* 0x010fd60008000f00 */
[----:B------:R3:W-:Y:S04]  /*3890*/  @P0 ATOMS.AND RZ, [UR4+0x14], R3 ;  /* 0x00001403ffff098c */ /* 0x0007e8000a800004 */
[----:B------:R3:W-:Y:S01]  /*38a0*/  @P0 ATOMS.AND RZ, [UR4+0x18], R2 ;  /* 0x00001802ffff098c */ /* 0x0007e2000a800004 */
[----:B------:R-:W-:Y:S05]  /*38b0*/  BRA `(.L_x_67) ;  /* 0x0000000000147947 */ /* 0x000fea0003800000 */
.L_x_66:
[----:B------:R-:W-:Y:S02]  /*38c0*/  MOV R2, 0x38e0 ;  /* 0x000038e000027802 */ /* 0x000fe40000000f00 */
[----:B----45:R-:W-:Y:S05]  /*38d0*/  CALL.REL.NOINC `($__internal_0_$__cuda_sm10x_tcgen05_guardrail_trap_col_being_dealloced_not_returned_by_alloc) ;  /* 0x0000008400087944 */ /* 0x030fea0003c00000 */
[----:B------:R-:W-:Y:S05]  /*38e0*/  BRA `(.L_x_67) ;  /* 0x0000000000087947 */ /* 0x000fea0003800000 */
.L_x_65:
[----:B------:R-:W-:Y:S02]  /*38f0*/  MOV R2, 0x3910 ;  /* 0x0000391000027802 */ /* 0x000fe40000000f00 */
[----:B----45:R-:W-:Y:S05]  /*3900*/  CALL.REL.NOINC `($__internal_2_$__cuda_sm10x_tcgen05_guardrail_trap_unallocated_columns_being_dealloced) ;  /* 0x0000008400147944 */ /* 0x030fea0003c00000 */
.L_x_67:
[----:B------:R-:W-:Y:S01]  /*3910*/  NOP ;  /* 0x0000000000007918 */ /* 0x000fe20000000000 */
[----:B---3--:R-:W-:Y:S05]  /*3920*/  EXIT ;  /* 0x000000000000794d */ /* 0x008fea0003800000 */
.L_x_51:
[----:B------:R-:W-:-:S09]  /*3930*/  UISETP.NE.OR UP2, UPT, UR8, 0x3, !UP2 ;  /* 0x000000030800788c */ /* 0x000fd2000d745670 */
[----:B------:R-:W-:Y:S05]  /*3940*/  BRA.U UP2, `(.L_x_68) ;  /* 0x0000001102147547 */ /* 0x000fea000b800000 */
[----:B------:R-:W1:Y:S01]  /*3950*/  LDC R0, c[0x0][0xb30] ;  /* 0x0002cc00ff007b82 */ /* 0x000e620000000800 */
[----:B------:R-:W2:Y:S01]  /*3960*/  LDCU.64 UR8, c[0x0][0x888] ;  /* 0x00011100ff0877ac */ /* 0x000ea20008000a00 */
[----:B------:R-:W-:Y:S02]  /*3970*/  HFMA2 R29, -RZ, RZ, 0, 0 ;  /* 0x00000000ff1d7431 */ /* 0x000fe400000001ff */
[----:B------:R-:W-:Y:S01]  /*3980*/  IMAD.MOV.U32 R31, RZ, RZ, 0x1 ;  /* 0x00000001ff1f7424 */ /* 0x000fe200078e00ff */
[----:B------:R-:W-:Y:S01]  /*3990*/  MOV R23, 0x2000 ;  /* 0x0000200000177802 */ /* 0x000fe20000000f00 */
[----:B------:R-:W4:Y:S01]  /*39a0*/  LDCU.64 UR4, c[0x0][0x890] ;  /* 0x00011200ff0477ac */ /* 0x000f220008000a00 */
[----:B------:R-:W-:Y:S01]  /*39b0*/  IMAD.MOV.U32 R30, RZ, RZ, RZ ;  /* 0x000000ffff1e7224 */ /* 0x000fe200078e00ff */
[----:B------:R-:W3:Y:S01]  /*39c0*/  LDC R19, c[0x0][0x370] ;  /* 0x0000dc00ff137b82 */ /* 0x000ee20000000800 */
[----:B------:R-:W-:Y:S01]  /*39d0*/  UMOV UR7, 0x400 ;  /* 0x0000040000077882 */ /* 0x000fe20000000000 */
[----:B------:R-:W-:-:S02]  /*39e0*/  UPLOP3.LUT UP1, UPT, UPT, UPT, UPT, 0x40, 0x4 ;  /* 0x000000000004789c */ /* 0x000fc40003f2e870 */
[----:B------:R-:W-:-:S04]  /*39f0*/  ULEA UR7, UR37, UR7, 0x18 ;  /* 0x0000000725077291 */ /* 0x000fc8000f8ec0ff */
[----:B------:R-:W3:Y:S01]  /*3a00*/  LDC R2, c[0x0][0xb0c] ;  /* 0x0002c300ff027b82 */ /* 0x000ee20000000800 */
[----:B------:R-:W-:Y:S02]  /*3a10*/  UIADD3 UR13, UPT, UPT, UR7, 0x88, URZ ;  /* 0x00000088070d7890 */ /* 0x000fe4000fffe0ff */
[----:B--2---:R-:W-:Y:S02]  /*3a20*/  UISETP.NE.U32.AND UP2, UPT, UR8, URZ, UPT ;  /* 0x000000ff0800728c */ /* 0x004fe4000bf45070 */
[----:B------:R-:W-:Y:S02]  /*3a30*/  UIADD3 UR33, UPT, UPT, UR7, 0x70, URZ ;  /* 0x0000007007217890 */ /* 0x000fe4000fffe0ff */
[----:B----4-:R-:W-:Y:S01]  /*3a40*/  UISETP.NE.U32.AND UP3, UPT, UR4, URZ, UPT ;  /* 0x000000ff0400728c */ /* 0x010fe2000bf65070 */
[----:B------:R-:W2:Y:S01]  /*3a50*/  LDC R18, c[0x0][0xb20] ;  /* 0x0002c800ff127b82 */ /* 0x000ea20000000800 */
[----:B-1----:R-:W-:Y:S01]  /*3a60*/  ISETP.NE.AND P1, PT, R0, 0x1, PT ;  /* 0x000000010000780c */ /* 0x002fe20003f25270 */
[----:B------:R-:W-:-:S02]  /*3a70*/  UISETP.NE.AND.EX UP2, UPT, UR9, URZ, UPT, UP2 ;  /* 0x000000ff0900728c */ /* 0x000fc4000bf45320 */
[----:B------:R-:W-:Y:S02]  /*3a80*/  UIADD3 UR25, UPT, UPT, UR7, 0x78, URZ ;  /* 0x0000007807197890 */ /* 0x000fe4000fffe0ff */
[----:B------:R-:W-:Y:S02]  /*3a90*/  UIADD3 UR17, UPT, UPT, UR7, 0x80, URZ ;  /* 0x0000008007117890 */ /* 0x000fe4000fffe0ff */
[----:B------:R-:W1:Y:S01]  /*3aa0*/  LDC.64 R32, c[0x0][0x348] ;  /* 0x0000d200ff207b82 */ /* 0x000e620000000a00 */
[----:B------:R-:W-:Y:S02]  /*3ab0*/  UPRMT UR13, UR37, 0x654, UR13 ;  /* 0x00000654250d7896 */ /* 0x000fe4000800000d */
[----:B------:R-:W-:-:S05]  /*3ac0*/  UISETP.NE.AND.EX UP3, UPT, UR5, URZ, UPT, UP3 ;  /* 0x000000ff0500728c */ /* 0x000fca000bf65330 */
[----:B------:R-:W4:Y:S08]  /*3ad0*/  LDC.64 R16, c[0x0][0xb10] ;  /* 0x0002c400ff107b82 */ /* 0x000f300000000a00 */
[----:B------:R-:W1:Y:S08]  /*3ae0*/  LDC.64 R6, c[0x0][0xb18] ;  /* 0x0002c600ff067b82 */ /* 0x000e700000000a00 */
[----:B------:R-:W1:Y:S08]  /*3af0*/  LDC.64 R4, c[0x0][0xb28] ;  /* 0x0002ca00ff047b82 */ /* 0x000e700000000a00 */
[----:B--23--:R-:W1:Y:S02]  /*3b00*/  LDC R22, c[0x0][0x374] ;  /* 0x0000dd00ff167b82 */ /* 0x00ce640000000800 */
.L_x_79:
[C---:B------:R-:W-:Y:S02]  /*3b10*/  LEA R0, R30.reuse, UR7, 0x3 ;  /* 0x000000071e007c11 */ /* 0x040fe4000f8e18ff */
[----:B------:R-:W-:Y:S02]  /*3b20*/  SHF.L.U32 R3, R29, 0x1f, RZ ;  /* 0x0000001f1d037819 */ /* 0x000fe400000006ff */
[----:B------:R-:W-:Y:S02]  /*3b30*/  LEA R24, R30, UR7, 0x4 ;  /* 0x000000071e187c11 */ /* 0x000fe4000f8e20ff */
[----:B--2---:R-:W2:Y:S02]  /*3b40*/  SYNCS.PHASECHK.TRANS64.TRYWAIT P0, [R0+URZ+0xc0], R3 ;  /* 0x0000c003000075a7 */ /* 0x004ea400080011ff */
[----:B--2---:R-:W-:Y:S05]  /*3b50*/  @!P0 BRA `(.L_x_69) ;  /* 0x0000007c001c8947 */ /* 0x004fea0003800000 */
.L_x_158:
[----:B------:R-:W-:Y:S01]  /*3b60*/  ISETP.GE.AND P0, PT, R72, 0x1, PT ;  /* 0x000000014800780c */ /* 0x000fe20003f06270 */
[----:B------:R-:W3:Y:S01]  /*3b70*/  LDS.128 R24, [R24+0x130] ;  /* 0x0001300018187984 */ /* 0x000ee20000000c00 */
[----:B--2---:R-:W-:Y:S01]  /*3b80*/  VIADD R0, R0, 0xd0 ;  /* 0x000000d000007836 */ /* 0x004fe20000000000 */
[----:B------:R-:W-:Y:S01]  /*3b90*/  @!PT LDS RZ, [RZ] ;  /* 0x00000000fffff984 */ /* 0x000fe20000000800 */
[----:B------:R-:W-:Y:S01]  /*3ba0*/  @!PT LDS RZ, [RZ] ;  /* 0x00000000fffff984 */ /* 0x000fe20000000800 */
[----:B------:R-:W-:Y:S01]  /*3bb0*/  @!PT LDS RZ, [RZ] ;  /* 0x00000000fffff984 */ /* 0x000fe20000000800 */
[----:B------:R-:W-:Y:S01]  /*3bc0*/  @!PT LDS RZ, [RZ] ;  /* 0x00000000fffff984 */ /* 0x000fe20000000800 */
[----:B------:R2:W-:Y:S06]  /*3bd0*/  MEMBAR.ALL.CTA ;  /* 0x0000000000007992 */ /* 0x0005ec0000008000 */
[----:B--2---:R-:W2:Y:S01]  /*3be0*/  FENCE.VIEW.ASYNC.S ;  /* 0x00000000000073c6 */ /* 0x004ea20000000000 */
[----:B------:R-:W-:Y:S04]  /*3bf0*/  PRMT R0, RZ, 0x654, R0 ;  /* 0x00000654ff007816 */ /* 0x000fe80000000000 */
[----:B--2---:R2:W-:Y:S01]  /*3c00*/  SYNCS.ARRIVE.TRANS64.RED.A1T0 RZ, [R0+URZ], RZ ;  /* 0x000000ff00ff79a7 */ /* 0x0045e200081004ff */
[----:B---3--:R-:W-:Y:S11]  /*3c10*/  LOP3.LUT P3, RZ, R26, 0x1, RZ, 0xc0, !PT ;  /* 0x000000011aff7812 */ /* 0x008ff6000786c0ff */
[----:B------:R-:W-:Y:S02]  /*3c20*/  @!UPT UIADD3 URZ, UPT, UPT, URZ, URZ, URZ ;  /* 0x000000fffffff290 */ /* 0x000fe4000fffe0ff */
[----:B------:R-:W-:Y:S02]  /*3c30*/  @P3 MOV R13, R24 ;  /* 0x00000018000d3202 */ /* 0x000fe40000000f00 */
[----:B------:R-:W-:Y:S01]  /*3c40*/  @P3 LOP3.LUT R8, R25, 0xffff, RZ, 0xc0, !PT ;  /* 0x0000ffff19083812 */ /* 0x000fe200078ec0ff */
[----:B--2---:R-:W-:Y:S06]  /*3c50*/  @!P0 BRA `(.L_x_70) ;  /* 0x0000000000a48947 */ /* 0x004fec0003800000 */
[----:B-1----:R-:W-:Y:S01]  /*3c60*/  IMAD.HI.U32 R35, R22, R7, RZ ;  /* 0x0000000716237227 */ /* 0x002fe200078e00ff */
[----:B------:R-:W-:Y:S02]  /*3c70*/  ISETP.NE.AND P0, PT, R6, 0x1, PT ;  /* 0x000000010600780c */ /* 0x000fe40003f05270 */
[----:B------:R-:W-:Y:S01]  /*3c80*/  ISETP.NE.AND P2, PT, R72, 0x1, PT ;  /* 0x000000014800780c */ /* 0x000fe20003f45270 */
[----:B----4-:R-:W-:Y:S01]  /*3c90*/  IMAD.HI.U32 R34, R19, R16, RZ ;  /* 0x0000001013227227 */ /* 0x010fe200078e00ff */
[----:B------:R-:W-:Y:S02]  /*3ca0*/  SHF.R.U32.HI R35, RZ, R18, R35 ;  /* 0x00000012ff237219 */ /* 0x000fe40000011623 */
[----:B------:R-:W-:Y:S01]  /*3cb0*/  ISETP.NE.AND P4, PT, R2, 0x1, PT ;  /* 0x000000010200780c */ /* 0x000fe20003f85270 */
[----:B------:R-:W-:Y:S01]  /*3cc0*/  IMAD.HI.U32 R36, R13, R16, RZ ;  /* 0x000000100d247227 */ /* 0x000fe200078e00ff */
[----:B------:R-:W-:Y:S02]  /*3cd0*/  SHF.R.U32.HI R34, RZ, R17, R34 ;  /* 0x00000011ff227219 */ /* 0x000fe40000011622 */
[----:B------:R-:W-:Y:S01]  /*3ce0*/  SEL R3, R22, R35, !P0 ;  /* 0x0000002316037207 */ /* 0x000fe20004000000 */
[C---:B------:R-:W-:Y:S01]  /*3cf0*/  IMAD.HI.U32 R35, R8.reuse, R7, RZ ;  /* 0x0000000708237227 */ /* 0x040fe200078e00ff */
[----:B------:R-:W-:Y:S02]  /*3d00*/  SEL R11, R19, R34, !P4 ;  /* 0x00000022130b7207 */ /* 0x000fe40006000000 */
[----:B------:R-:W-:Y:S01]  /*3d10*/  SHF.R.U32.HI R36, RZ, R17, R36 ;  /* 0x00000011ff247219 */ /* 0x000fe20000011624 */
[----:B------:R-:W-:Y:S01]  /*3d20*/  IMAD.HI.U32 R38, R3, R4, RZ ;  /* 0x0000000403267227 */ /* 0x000fe200078e00ff */
[----:B------:R-:W-:Y:S03]  /*3d30*/  SHF.R.U32.HI R35, RZ, R18, R35 ;  /* 0x00000012ff237219 */ /* 0x000fe60000011623 */
[----:B------:R-:W-:Y:S01]  /*3d40*/  IMAD.HI.U32 R34, R11, R4, RZ ;  /* 0x000000040b227227 */ /* 0x000fe200078e00ff */
[----:B------:R-:W-:Y:S02]  /*3d50*/  @P2 SHF.R.U32.HI R3, RZ, R5, R38 ;  /* 0x00000005ff032219 */ /* 0x000fe40000011626 */
[----:B------:R-:W-:Y:S02]  /*3d60*/  SEL R9, R8, R35, !P0 ;  /* 0x0000002308097207 */ /* 0x000fe40004000000 */
[----:B------:R-:W-:Y:S01]  /*3d70*/  @P2 SHF.R.U32.HI R11, RZ, R5, R34 ;  /* 0x00000005ff0b2219 */ /* 0x000fe20000011622 */
[C---:B------:R-:W-:Y:S01]  /*3d80*/  IMAD R10, R72.reuse, R3, RZ ;  /* 0x00000003480a7224 */ /* 0x040fe200078e02ff */
[----:B------:R-:W-:Y:S01]  /*3d90*/  SEL R3, R13, R36, !P4 ;  /* 0x000000240d037207 */ /* 0x000fe20006000000 */
[C---:B------:R-:W-:Y:S03]  /*3da0*/  IMAD.HI.U32 R14, R9.reuse, R4, RZ ;  /* 0x00000004090e7227 */ /* 0x040fe600078e00ff */
[----:B------:R-:W-:Y:S01]  /*3db0*/  ISETP.GE.AND P0, PT, R9, R10, PT ;  /* 0x0000000a0900720c */ /* 0x000fe20003f06270 */
[C---:B------:R-:W-:Y:S01]  /*3dc0*/  IMAD R12, R72.reuse, R11, RZ ;  /* 0x0000000b480c7224 */ /* 0x040fe200078e02ff */
[-C--:B------:R-:W-:Y:S04]  /*3dd0*/  SHF.R.U32.HI R14, RZ, R5.reuse, R14 ;  /* 0x00000005ff0e7219 */ /* 0x080fe8000001160e */
[----:B------:R-:W-:Y:S02]  /*3de0*/  ISETP.GE.OR P0, PT, R3, R12, P0 ;  /* 0x0000000c0300720c */ /* 0x000fe40000706670 */
[----:B------:R-:W-:Y:S05]  /*3df0*/  SEL R15, R9, R14, !P2 ;  /* 0x0000000e090f7207 */ /* 0x000fea0005000000 */
[----:B------:R-:W-:Y:S04]  /*3e00*/  IMAD.MOV R14, RZ, RZ, -R15 ;  /* 0x000000ffff0e7224 */ /* 0x000fe800078e0a0f */
[----:B------:R-:W-:Y:S02]  /*3e10*/  IMAD R14, R72, R14, R9 ;  /* 0x0000000e480e7224 */ /* 0x000fe400078e0209 */
[C---:B------:R-:W-:Y:S05]  /*3e20*/  @!P0 IMAD.HI.U32 R10, R3.reuse, R4, RZ ;  /* 0x00000004030a8227 */ /* 0x040fea00078e00ff */
[----:B------:R-:W-:Y:S04]  /*3e30*/  @!P0 SHF.R.U32.HI R10, RZ, R5, R10 ;  /* 0x00000005ff0a8219 */ /* 0x000fe8000001160a */
[----:B------:R-:W-:Y:S01]  /*3e40*/  @!P0 SEL R0, R3, R10, !P2 ;  /* 0x0000000a03008207 */ /* 0x000fe20005000000 */
[----:B------:R-:W-:Y:S03]  /*3e50*/  IMAD.MOV R10, RZ, RZ, -R3 ;  /* 0x000000ffff0a7224 */ /* 0x000fe600078e0a03 */
[----:B------:R-:W-:Y:S01]  /*3e60*/  @!P0 IADD3 R15, PT, PT, R15, -R0, RZ ;  /* 0x800000000f0f8210 */ /* 0x000fe20007ffe0ff */
[----:B------:R-:W-:Y:S01]  /*3e70*/  @!P0 IMAD R0, R11, R14, R0 ;  /* 0x0000000e0b008224 */ /* 0x000fe200078e0200 */
[----:B------:R-:W-:Y:S01]  /*3e80*/  IADD3 R11, PT, PT, -R9, RZ, RZ ;  /* 0x000000ff090b7210 */ /* 0x000fe20007ffe1ff */
[----:B------:R-:W-:Y:S02]  /*3e90*/  IMAD R13, R2, R10, R13 ;  /* 0x0000000a020d7224 */ /* 0x000fe400078e020d */
[----:B------:R-:W-:Y:S02]  /*3ea0*/  @!P0 IMAD R9, R15, R72, R3 ;  /* 0x000000480f098224 */ /* 0x000fe400078e0203 */
[----:B------:R-:W-:Y:S02]  /*3eb0*/  @!P0 IMAD.MOV.U32 R3, RZ, RZ, R0 ;  /* 0x000000ffff038224 */ /* 0x000fe400078e0000 */
[----:B------:R-:W-:Y:S02]  /*3ec0*/  IMAD R8, R6, R11, R8 ;  /* 0x0000000b06087224 */ /* 0x000fe400078e0208 */
[----:B------:R-:W-:Y:S02]  /*3ed0*/  IMAD R13, R3, R2, R13 ;  /* 0x00000002030d7224 */ /* 0x000fe400078e020d */
[----:B------:R-:W-:Y:S02]  /*3ee0*/  IMAD R8, R9, R6, R8 ;  /* 0x0000000609087224 */ /* 0x000fe400078e0208 */
.L_x_70:
[----:B------:R-:W-:Y:S05]  /*3ef0*/  BRA.U UP1, `(.L_x_71) ;  /* 0x0000000101107547 */ /* 0x000fea000b800000 */
[----:B------:R-:W-:Y:S04]  /*3f00*/  MOV R0, UR6 ;  /* 0x0000000600007c02 */ /* 0x000fe80008000f00 */
[----:B------:R-:W-:Y:S04]  /*3f10*/  SHF.L.U32 R3, R0, 0x1f, RZ ;  /* 0x0000001f00037819 */ /* 0x000fe800000006ff */
[----:B------:R-:W2:Y:S02]  /*3f20*/  SYNCS.PHASECHK.TRANS64.TRYWAIT P0, [UR7+0xb8], R3 ;  /* 0x0000b803ff0075a7 */ /* 0x000ea40008001107 */
[----:B--2---:R-:W-:Y:S05]  /*3f30*/  @!P0 BRA `(.L_x_72) ;  /* 0x0000007800388947 */ /* 0x004fea0003800000 */
.L_x_71:
[----:B------:R-:W-:Y:S02]  /*3f40*/  R2UR UR35, R21 ;  /* 0x00000000152372ca */ /* 0x000fe400000e0000 */
[----:B------:R-:W-:Y:S02]  /*3f50*/  R2UR UR34, R20 ;  /* 0x00000000142272ca */ /* 0x000fe400000e0000 */
[----:B------:R-:W-:Y:S02]  /*3f60*/  ISETP.NE.U32.AND P2, PT, RZ, UR4, PT ;  /* 0x00000004ff007c0c */ /* 0x000fe4000bf45070 */
[----:B------:R-:W-:Y:S02]  /*3f70*/  SHF.L.U32 R12, R31, 0x1f, RZ ;  /* 0x0000001f1f0c7819 */ /* 0x000fe400000006ff */
[----:B------:R-:W-:Y:S05]  /*3f80*/  ISETP.NE.AND.EX P2, PT, RZ, UR5, PT, P2 ;  /* 0x00000005ff007c0c */ /* 0x000fea000bf45320 */
[----:B------:R-:W-:Y:S02]  /*3f90*/  USHF.L.U32 UR35, UR35, 0x7, URZ ;  /* 0x0000000723237899 */ /* 0x000fe400080006ff */
[----:B------:R-:W-:Y:S01]  /*3fa0*/  USHF.L.U32 UR34, UR34, 0x8, URZ ;  /* 0x0000000822227899 */ /* 0x000fe200080006ff */
[----:B------:R-:W-:Y:S11]  /*3fb0*/  BRA.U !UP3, `(.L_x_73) ;  /* 0x000000010b347547 */ /* 0x000ff6000b800000 */
[----:B------:R-:W-:Y:S01]  /*3fc0*/  UPLOP3.LUT UP0, UPT, UPT, UPT, UP2, 0x80, 0x8 ;  /* 0x000000000008789c */ /* 0x000fe20003f0f020 */
[----:B--2---:R-:W-:Y:S02]  /*3fd0*/  HFMA2 R0, -RZ, RZ, 0, 5.9604644775390625e-08 ;  /* 0x00000001ff007431 */ /* 0x004fe400000001ff */
[----:B------:R-:W-:Y:S03]  /*3fe0*/  IMAD.MOV.U32 R171, RZ, RZ, 0x1 ;  /* 0x00000001ffab7424 */ /* 0x000fe600078e00ff */
[----:B------:R-:W-:Y:S05]  /*3ff0*/  PLOP3.LUT P0, PT, PT, PT, UP0, 0x80, 0x8 ;  /* 0x000000000008781c */ /* 0x000fea0003f0f008 */
[----:B------:R-:W2:Y:S01]  /*4000*/  @UP0 LDCU.64 UR10, c[0x0][0x888] ;  /* 0x00011100ff0a07ac */ /* 0x000ea20008000a00 */
[----:B------:R-:W-:Y:S07]  /*4010*/  @UP0 UIMAD UR8, UR36, UR4, URZ ;  /* 0x00000004240802a4 */ /* 0x000fee000f8e02ff */
[----:B------:R-:W-:Y:S01]  /*4020*/  @!P0 PRMT R171, R0, 0x7610, R171 ;  /* 0x0000761000ab8816 */ /* 0x000fe200000000ab */
[----:B--2---:R-:W-:Y:S03]  /*4030*/  @UP0 UIMAD.WIDE UR10, UR8, 0x4, UR10 ;  /* 0x00000004080a08a5 */ /* 0x004fe6000f8e020a */
[----:B------:R-:W2:Y:S03]  /*4040*/  @!UP0 LDCU UR8, c[0x0][0x880] ;  /* 0x00011000ff0887ac */ /* 0x000ea60008000800 */
[----:B------:R-:W-:Y:S01]  /*4050*/  IMAD.U32 R10, RZ, RZ, UR10 ;  /* 0x0000000aff0a7e24 */ /* 0x000fe2000f8e00ff */
[----:B------:R-:W-:Y:S05]  /*4060*/  MOV R11, UR11 ;  /* 0x0000000b000b7c02 */ /* 0x000fea0008000f00 */
[----:B-----5:R3:W5:Y:S02]  /*4070*/  @P0 LDG.E R81, desc[UR46][R10.64] ;  /* 0x0000002e0a510981 */ /* 0x020764000c1e1900 */
[----:B--23--:R-:W-:Y:S07]  /*4080*/  @!P0 IMAD.U32 R81, RZ, RZ, UR8 ;  /* 0x00000008ff518e24 */ /* 0x00cfee000f8e00ff */
.L_x_73:
[----:B-----5:R-:W-:Y:S01]  /*4090*/  @!P2 FSETP.EQ.AND P0, PT, R81, RZ, PT ;  /* 0x000000ff5100a20b */ /* 0x020fe20003f02000 */
[----:B------:R-:W-:Y:S01]  /*40a0*/  @!UPT UIADD3 URZ, UPT, UPT, URZ, URZ, URZ ;  /* 0x000000fffffff290 */ /* 0x000fe2000fffe0ff */
[----:B------:R-:W-:Y:S11]  /*40b0*/  @!P2 BRA `(.L_x_74) ;  /* 0x000000000014a947 */ /* 0x000ff60003800000 */
[----:B------:R-:W-:Y:S02]  /*40c0*/  LOP3.LUT P2, RZ, R171, 0xff, RZ, 0xc0, !PT ;  /* 0x000000ffabff7812 */ /* 0x000fe4000784c0ff */
[----:B------:R-:W-:Y:S04]  /*40d0*/  PLOP3.LUT P0, PT, PT, PT, UP0, 0x80, 0x8 ;  /* 0x000000000008781c */ /* 0x000fe80003f0f008 */
[----:B------:R-:W-:Y:S07]  /*40e0*/  PLOP3.LUT P0, PT, P0, PT, PT, 0x8, 0x80 ;  /* 0x000000000080781c */ /* 0x000fee000070e170 */
[----:B------:R-:W-:Y:S11]  /*40f0*/  @P2 FSETP.EQ.AND P0, PT, R81, RZ, PT ;  /* 0x000000ff5100220b */ /* 0x000ff60003f02000 */
[----:B------:R-:W-:Y:S02]  /*4100*/  @!UPT UIADD3 URZ, UPT, UPT, URZ, URZ, URZ ;  /* 0x000000fffffff290 */ /* 0x000fe4000fffe0ff */
.L_x_74:
[----:B------:R-:W3:Y:S01]  /*4110*/  SYNCS.PHASECHK.TRANS64.TRYWAIT P2, [UR7+0x90], R12 ;  /* 0x0000900cff0075a7 */ /* 0x000ee20008041107 */
[----:B------:R-:W-:Y:S04]  /*4120*/  ELECT P4, URZ, PT ;  /* 0x0000000000ff782f */ /* 0x000fe80003880000 */
[----:B------:R-:W-:Y:S11]  /*4130*/  PLOP3.LUT P4, PT, P0, P4, PT, 0xf2, 0x2f ;  /* 0x00000000002f781c */ /* 0x000ff60000789e72 */
[----:B------:R-:W-:Y:S02]  /*4140*/  @!UPT UIADD3 URZ, UPT, UPT, URZ, URZ, URZ ;  /* 0x000000fffffff290 */ /* 0x000fe4000fffe0ff */
[----:B-1----:R-:W-:Y:S05]  /*4150*/  @!P4 IADD3 R9, P0, PT, R32, 0x580, RZ ;  /* 0x000005802009c810 */ /* 0x002fea0007f1e0ff */
[----:B--2---:R-:W-:Y:S01]  /*4160*/  @!P4 IMAD.X R0, RZ, RZ, R33, P0 ;  /* 0x000000ffff00c224 */ /* 0x004fe200000e0621 */
[----:B---3--:R-:W-:Y:S07]  /*4170*/  @!P2 BRA `(.L_x_75) ;  /* 0x0000007400c0a947 */ /* 0x008fee0003800000 */
.L_x_161:
[----:B------:R-:W-:Y:S01]  /*4180*/  @!P4 R2UR UR8, R0 ;  /* 0x000000000008c2ca */ /* 0x000fe200000e0000 */
[----:B------:R-:W-:Y:S01]  /*4190*/  VOTEU.ALL UP1, P4 ;  /* 0x0000000000ff7886 */ /* 0x000fe20002020000 */
[----:B------:R-:W-:Y:S01]  /*41a0*/  @!P4 R2UR UR9, R9 ;  /* 0x000000000909c2ca */ /* 0x000fe200000e0000 */
[----:B------:R-:W-:Y:S01]  /*41b0*/  @!P4 IMAD.MOV.U32 R0, RZ, RZ, 0x2000 ;  /* 0x00002000ff00c424 */ /* 0x000fe200078e00ff */
[----:B------:R-:W-:Y:S01]  /*41c0*/  UMOV UR10, 0x0 ;  /* 0x00000000000a7882 */ /* 0x000fe20000000000 */
[----:B------:R-:W-:Y:S01]  /*41d0*/  UMOV UR11, 0x10000000 ;  /* 0x10000000000b7882 */ /* 0x000fe20000000000 */
[----:B------:R-:W-:Y:S01]  /*41e0*/  @!UP1 UIADD3 UR32, UPT, UPT, UR7, 0x200, URZ ;  /* 0x0000020007209890 */ /* 0x000fe2000fffe0ff */
[----:B------:R-:W-:Y:S01]  /*41f0*/  @!P4 IADD3 R9, P0, PT, R32, 0x580, RZ ;  /* 0x000005802009c810 */ /* 0x000fe20007f1e0ff */
[----:B------:R-:W-:Y:S05]  /*4200*/  VOTEU.ALL UP1, P4 ;  /* 0x0000000000ff7886 */ /* 0x000fea0002020000 */
[----:B------:R-:W-:Y:S01]  /*4210*/  IMAD.U32 R11, RZ, RZ, UR8 ;  /* 0x00000008ff0b7e24 */ /* 0x000fe2000f8e00ff */
[----:B------:R-:W-:Y:S01]  /*4220*/  UPRMT UR8, UR37, 0x654, UR33 ;  /* 0x0000065425087896 */ /* 0x000fe20008000021 */
[----:B------:R-:W-:Y:S03]  /*4230*/  IMAD.U32 R10, RZ, RZ, UR9 ;  /* 0x00000009ff0a7e24 */ /* 0x000fe6000f8e00ff */
[----:B------:R-:W-:Y:S02]  /*4240*/  @!P4 R2UR UR15, R11 ;  /* 0x000000000b0fc2ca */ /* 0x000fe400000e0000 */
[----:B------:R-:W-:Y:S11]  /*4250*/  @!P4 R2UR UR14, R10 ;  /* 0x000000000a0ec2ca */ /* 0x000ff600000e0000 */
[----:B------:R-:W-:Y:S02]  /*4260*/  @!UPT UIADD3 URZ, UPT, UPT, URZ, URZ, URZ ;  /* 0x000000fffffff290 */ /* 0x000fe4000fffe0ff */
[----:B------:R2:W-:Y:S01]  /*4270*/  @!UP1 UTMALDG.3D [UR32], [UR14], desc[UR10] ;  /* 0x00000a200e0095b4 */ /* 0x0005e20008011000 */
[----:B------:R3:W-:Y:S01]  /*4280*/  @!P4 SYNCS.ARRIVE.TRANS64.RED.A0TR RZ, [UR7+0x70], R0 ;  /* 0x00007000ffffc9a7 */ /* 0x0007e20008300407 */
[----:B------:R-:W-:Y:S01]  /*4290*/  SYNCS.ARRIVE.TRANS64.RED.A1T0 RZ, [UR8], RZ ;  /* 0x000000ffffff79a7 */ /* 0x000fe20008100408 */
[----:B---3--:R-:W-:Y:S01]  /*42a0*/  @!P4 IMAD.X R0, RZ, RZ, R33, P0 ;  /* 0x000000ffff00c224 */ /* 0x008fe200000e0621 */
[----:B------:R-:W3:Y:S02]  /*42b0*/  SYNCS.PHASECHK.TRANS64.TRYWAIT P2, [UR7+0x98], R12 ;  /* 0x0000980cff0075a7 */ /* 0x000ee40008041107 */
[----:B--23--:R-:W-:Y:S05]  /*42c0*/  @!P2 BRA `(.L_x_76) ;  /* 0x000000740084a947 */ /* 0x00cfea0003800000 */
.L_x_163:
        /* <DEDUP_REMOVED lines=8> */
[----:B------:R-:W-:Y:S01]  /*4350*/  @!UP1 UIADD3 UR24, UPT, UPT, UR7, 0x2200, URZ ;  /* 0x0000220007189890 */ /* 0x000fe2000fffe0ff */
[----:B------:R-:W-:Y:S01]  /*4360*/  VOTEU.ALL UP1, P4 ;  /* 0x0000000000ff7886 */ /* 0x000fe20002020000 */
[----:B------:R-:W-:Y:S01]  /*4370*/  UMOV UR27, UR35 ;  /* 0x00000023001b7c82 */ /* 0x000fe20008000000 */
[----:B------:R-:W-:Y:S02]  /*4380*/  UMOV UR28, UR36 ;  /* 0x00000024001c7c82 */ /* 0x000fe40008000000 */
[----:B------:R-:W-:Y:S01]  /*4390*/  IMAD.U32 R11, RZ, RZ, UR8 ;  /* 0x00000008ff0b7e24 */ /* 0x000fe2000f8e00ff */
[----:B------:R-:W-:Y:S01]  /*43a0*/  UPRMT UR8, UR37, 0x654, UR25 ;  /* 0x0000065425087896 */ /* 0x000fe20008000019 */
[----:B------:R-:W-:Y:S02]  /*43b0*/  IMAD.U32 R10, RZ, RZ, UR9 ;  /* 0x00000009ff0a7e24 */ /* 0x000fe4000f8e00ff */
[----:B------:R-:W-:Y:S01]  /*43c0*/  @!P4 IMAD.X R20, RZ, RZ, R33, P0 ;  /* 0x000000ffff14c224 */ /* 0x000fe200000e0621 */
[----:B------:R-:W-:Y:S02]  /*43d0*/  @!P4 R2UR UR15, R11 ;  /* 0x000000000b0fc2ca */ /* 0x000fe400000e0000 */
[----:B------:R-:W-:Y:S11]  /*43e0*/  @!P4 R2UR UR14, R10 ;  /* 0x000000000a0ec2ca */ /* 0x000ff600000e0000 */
[----:B------:R-:W-:Y:S02]  /*43f0*/  @!UPT UIADD3 URZ, UPT, UPT, URZ, URZ, URZ ;  /* 0x000000fffffff290 */ /* 0x000fe4000fffe0ff */
[----:B------:R2:W-:Y:S01]  /*4400*/  @!UP1 UTMALDG.3D [UR24], [UR14], desc[UR10] ;  /* 0x00000a180e0095b4 */ /* 0x0005e20008011000 */
[----:B------:R2:W-:Y:S01]  /*4410*/  @!P4 SYNCS.ARRIVE.TRANS64.RED.A0TR RZ, [UR7+0x78], R0 ;  /* 0x00007800ffffc9a7 */ /* 0x0005e20008300407 */
[----:B------:R-:W-:Y:S01]  /*4420*/  SYNCS.ARRIVE.TRANS64.RED.A1T0 RZ, [UR8], RZ ;  /* 0x000000ffffff79a7 */ /* 0x000fe20008100408 */
[----:B------:R-:W3:Y:S02]  /*4430*/  SYNCS.PHASECHK.TRANS64.TRYWAIT P2, [UR7+0xa0], R12 ;  /* 0x0000a00cff0075a7 */ /* 0x000ee40008041107 */
[----:B--23--:R-:W-:Y:S05]  /*4440*/  @!P2 BRA `(.L_x_77) ;  /* 0x00000074003ca947 */ /* 0x00cfea0003800000 */
.L_x_165:
[----:B------:R-:W2:Y:S01]  /*4450*/  LDC.64 R14, c[0x0][0xb10] ;  /* 0x0002c400ff0e7b82 */ /* 0x000ea20000000a00 */
[----:B------:R-:W-:Y:S01]  /*4460*/  @!P4 R2UR UR8, R20 ;  /* 0x000000001408c2ca */ /* 0x000fe200000e0000 */
[----:B------:R-:W-:Y:S01]  /*4470*/  VOTEU.ALL UP1, P4 ;  /* 0x0000000000ff7886 */ /* 0x000fe20002020000 */
[----:B------:R-:W-:Y:S01]  /*4480*/  @!P4 R2UR UR9, R21 ;  /* 0x000000001509c2ca */ /* 0x000fe200000e0000 */
[----:B------:R-:W-:Y:S01]  /*4490*/  UMOV UR10, 0x0 ;  /* 0x00000000000a7882 */ /* 0x000fe20000000000 */
[----:B------:R-:W-:Y:S03]  /*44a0*/  UMOV UR11, 0x10000000 ;  /* 0x10000000000b7882 */ /* 0x000fe60000000000 */
[----:B------:R-:W3:Y:S01]  /*44b0*/  LDC.64 R10, c[0x0][0xb18] ;  /* 0x0002c600ff0a7b82 */ /* 0x000ee20000000a00 */
[----:B------:R-:W-:Y:S01]  /*44c0*/  @!UP1 UIADD3 UR18, UPT, UPT, UR34, 0x80, URZ ;  /* 0x0000008022129890 */ /* 0x000fe2000fffe0ff */
[----:B------:R-:W-:Y:S01]  /*44d0*/  @P3 SHF.R.U32.HI R28, RZ, 0x10, R25 ;  /* 0x00000010ff1c3819 */ /* 0x000fe20000011619 */
[----:B------:R-:W-:Y:S01]  /*44e0*/  @!UP1 UIADD3 UR16, UPT, UPT, UR7, 0x4200, URZ ;  /* 0x0000420007109890 */ /* 0x000fe2000fffe0ff */
[----:B------:R-:W-:Y:S01]  /*44f0*/  VIADD R30, R30, 0x1 ;  /* 0x000000011e1e7836 */ /* 0x000fe20000000000 */
[----:B------:R-:W-:Y:S03]  /*4500*/  VOTEU.ALL UP1, P4 ;  /* 0x0000000000ff7886 */ /* 0x000fe60002020000 */
[----:B------:R-:W5:Y:S01]  /*4510*/  @!P1 LDC R0, c[0x0][0xb20] ;  /* 0x0002c800ff009b82 */ /* 0x000f620000000800 */
[----:B------:R-:W-:Y:S01]  /*4520*/  UMOV UR19, UR35 ;  /* 0x0000002300137c82 */ /* 0x000fe20008000000 */
[----:B------:R-:W-:Y:S01]  /*4530*/  IMAD.U32 R21, RZ, RZ, UR8 ;  /* 0x00000008ff157e24 */ /* 0x000fe2000f8e00ff */
[----:B------:R-:W-:Y:S05]  /*4540*/  UMOV UR20, UR36 ;  /* 0x0000002400147c82 */ /* 0x000fea0008000000 */
[----:B-1----:R-:W1:Y:S01]  /*4550*/  @!P1 LDC R3, c[0x0][0xb0c] ;  /* 0x0002c300ff039b82 */ /* 0x002e620000000800 */
[----:B------:R-:W-:Y:S01]  /*4560*/  IMAD.U32 R20, RZ, RZ, UR9 ;  /* 0x00000009ff147e24 */ /* 0x000fe2000f8e00ff */
[----:B------:R-:W-:Y:S01]  /*4570*/  UPRMT UR8, UR37, 0x654, UR17 ;  /* 0x0000065425087896 */ /* 0x000fe20008000011 */
[----:B------:R-:W-:Y:S03]  /*4580*/  @!P4 R2UR UR15, R21 ;  /* 0x00000000150fc2ca */ /* 0x000fe600000e0000 */
[----:B------:R-:W-:Y:S01]  /*4590*/  @!P4 R2UR UR14, R20 ;  /* 0x00000000140ec2ca */ /* 0x000fe200000e0000 */
[----:B------:R-:W-:Y:S11]  /*45a0*/  @!P4 IMAD.MOV.U32 R20, RZ, RZ, 0x2000 ;  /* 0x00002000ff14c424 */ /* 0x000ff600078e00ff */
[----:B------:R-:W-:Y:S01]  /*45b0*/  @!UPT UIADD3 URZ, UPT, UPT, URZ, URZ, URZ ;  /* 0x000000fffffff290 */ /* 0x000fe2000fffe0ff */
[----:B------:R1:W-:Y:S01]  /*45c0*/  @!UP1 UTMALDG.3D [UR16], [UR14], desc[UR10] ;  /* 0x00000a100e0095b4 */ /* 0x0003e20008011000 */
[----:B------:R1:W-:Y:S02]  /*45d0*/  @!P4 SYNCS.ARRIVE.TRANS64.RED.A0TR RZ, [UR7+0x80], R20 ;  /* 0x00008014ffffc9a7 */ /* 0x0003e40008300407 */
[----:B-1----:R-:W-:Y:S01]  /*45e0*/  @!P1 ISETP.NE.AND P2, PT, R3, 0x1, PT ;  /* 0x000000010300980c */ /* 0x002fe20003f45270 */
[C---:B--2---:R-:W-:Y:S01]  /*45f0*/  @!P1 IMAD.HI.U32 R14, R13.reuse, R14, RZ ;  /* 0x0000000e0d0e9227 */ /* 0x044fe200078e00ff */
[----:B---3--:R-:W-:Y:S03]  /*4600*/  @!P1 ISETP.NE.AND P0, PT, R10, 0x1, PT ;  /* 0x000000010a00980c */ /* 0x008fe60003f05270 */
[C---:B------:R-:W-:Y:S01]  /*4610*/  @!P1 IMAD.HI.U32 R11, R8.reuse, R11, RZ ;  /* 0x0000000b080b9227 */ /* 0x040fe200078e00ff */
[----:B------:R-:W-:Y:S04]  /*4620*/  @!P1 SHF.R.U32.HI R14, RZ, R15, R14 ;  /* 0x0000000fff0e9219 */ /* 0x000fe8000001160e */
[----:B-----5:R-:W-:Y:S01]  /*4630*/  @!P1 SHF.R.U32.HI R9, RZ, R0, R11 ;  /* 0x00000000ff099219 */ /* 0x020fe2000001160b */
[----:B------:R-:W-:Y:S01]  /*4640*/  SYNCS.ARRIVE.TRANS64.RED.A1T0 RZ, [UR8], RZ ;  /* 0x000000ffffff79a7 */ /* 0x000fe20008100408 */
[----:B------:R-:W-:Y:S02]  /*4650*/  @!P1 SEL R14, R13, R14, !P2 ;  /* 0x0000000e0d0e9207 */ /* 0x000fe40005000000 */
[----:B------:R-:W-:Y:S01]  /*4660*/  @!P1 SEL R9, R8, R9, !P0 ;  /* 0x0000000908099207 */ /* 0x000fe20004000000 */
[----:B------:R-:W1:Y:S04]  /*4670*/  SYNCS.PHASECHK.TRANS64.TRYWAIT P5, [UR7+0xa8], R12 ;  /* 0x0000a80cff0075a7 */ /* 0x000e6800080a1107 */
[----:B------:R-:W-:Y:S02]  /*4680*/  @!P1 IMAD.IADD R0, R9, 0x1, -R14 ;  /* 0x0000000109009824 */ /* 0x000fe400078e0a0e */
[----:B------:R-:W-:Y:S02]  /*4690*/  @!P1 IMAD.IADD R9, R14, 0x1, -R9 ;  /* 0x000000010e099824 */ /* 0x000fe400078e0a09 */
[----:B------:R-:W-:Y:S02]  /*46a0*/  @!P1 IMAD R13, R0, R3, R13 ;  /* 0x00000003000d9224 */ /* 0x000fe400078e020d */
[----:B------:R-:W-:Y:S01]  /*46b0*/  @!P1 IMAD R8, R9, R10, R8 ;  /* 0x0000000a09089224 */ /* 0x000fe200078e0208 */
[----:B-1----:R-:W-:Y:S06]  /*46c0*/  @!P5 BRA `(.L_x_78) ;  /* 0x0000007000b4d947 */ /* 0x002fec0003800000 */
.L_x_167:
[----:B-1----:R-:W-:Y:S01]  /*46d0*/  @!P4 IADD3 R3, P0, PT, R32, 0x580, RZ ;  /* 0x000005802003c810 */ /* 0x002fe20007f1e0ff */
[----:B------:R-:W-:Y:S01]  /*46e0*/  VOTEU.ALL UP1, P4 ;  /* 0x0000000000ff7886 */ /* 0x000fe20002020000 */
[----:B------:R-:W-:Y:S01]  /*46f0*/  UMOV UR18, 0x0 ;  /* 0x0000000000127882 */ /* 0x000fe20000000000 */
[----:B------:R-:W-:Y:S01]  /*4700*/  UMOV UR19, 0x10000000 ;  /* 0x1000000000137882 */ /* 0x000fe20000000000 */
[----:B------:R-:W-:Y:S01]  /*4710*/  @!P4 R2UR UR9, R3 ;  /* 0x000000000309c2ca */ /* 0x000fe200000e0000 */
[----:B------:R-:W-:Y:S01]  /*4720*/  @!P4 IMAD.X R0, RZ, RZ, R33, P0 ;  /* 0x000000ffff00c224 */ /* 0x000fe200000e0621 */
[----:B------:R-:W-:Y:S01]  /*4730*/  @!UP1 UIADD3 UR10, UPT, UPT, UR34, 0xc0, URZ ;  /* 0x000000c0220a9890 */ /* 0x000fe2000fffe0ff */
[----:B------:R-:W-:Y:S01]  /*4740*/  ISETP.NE.AND P0, PT, R30, 0x2, PT ;  /* 0x000000021e00780c */ /* 0x000fe20003f05270 */
[----:B------:R-:W-:Y:S01]  /*4750*/  UMOV UR11, UR35 ;  /* 0x00000023000b7c82 */ /* 0x000fe20008000000 */
[----:B------:R-:W-:Y:S01]  /*4760*/  UMOV UR12, UR36 ;  /* 0x00000024000c7c82 */ /* 0x000fe20008000000 */
[----:B------:R-:W-:Y:S01]  /*4770*/  @!P4 R2UR UR8, R0 ;  /* 0x000000000008c2ca */ /* 0x000fe200000e0000 */
[----:B------:R-:W-:Y:S01]  /*4780*/  IMAD.IADD R20, R8, 0x1, R147 ;  /* 0x0000000108147824 */ /* 0x000fe200078e0293 */
[----:B------:R-:W-:Y:S01]  /*4790*/  @P3 R2UR UR36, R28 ;  /* 0x000000001c2432ca */ /* 0x000fe200000e0000 */
[----:B------:R-:W-:Y:S01]  /*47a0*/  IMAD.IADD R21, R13, 0x1, R170 ;  /* 0x000000010d157824 */ /* 0x000fe200078e02aa */
[----:B------:R-:W-:Y:S02]  /*47b0*/  SEL R0, RZ, 0x1, P0 ;  /* 0x00000001ff007807 */ /* 0x000fe40000000000 */
[----:B------:R-:W-:Y:S01]  /*47c0*/  LOP3.LUT R31, R31, 0x1, RZ, 0x3c, !PT ;  /* 0x000000011f1f7812 */ /* 0x000fe200078e3cff */
[----:B------:R-:W-:Y:S01]  /*47d0*/  IMAD.U32 R10, RZ, RZ, UR9 ;  /* 0x00000009ff0a7e24 */ /* 0x000fe2000f8e00ff */
[----:B------:R-:W-:Y:S01]  /*47e0*/  @!UP1 UIADD3 UR9, UPT, UPT, UR7, 0x88, URZ ;  /* 0x0000008807099890 */ /* 0x000fe2000fffe0ff */
[----:B------:R-:W-:Y:S02]  /*47f0*/  LOP3.LUT R29, R29, R0, RZ, 0x3c, !PT ;  /* 0x000000001d1d7212 */ /* 0x000fe400078e3cff */
[----:B------:R-:W-:Y:S02]  /*4800*/  SEL R30, R30, RZ, P0 ;  /* 0x000000ff1e1e7207 */ /* 0x000fe40000000000 */
[----:B------:R-:W-:Y:S01]  /*4810*/  IMAD.U32 R11, RZ, RZ, UR8 ;  /* 0x00000008ff0b7e24 */ /* 0x000fe2000f8e00ff */
[----:B------:R-:W-:Y:S01]  /*4820*/  @!P4 R2UR UR14, R10 ;  /* 0x000000000a0ec2ca */ /* 0x000fe200000e0000 */
[----:B------:R-:W-:Y:S01]  /*4830*/  @!UP1 UIADD3 UR8, UPT, UPT, UR7, 0x6200, URZ ;  /* 0x0000620007089890 */ /* 0x000fe2000fffe0ff */
[----:B------:R-:W-:Y:S02]  /*4840*/  VOTEU.ALL UP1, P4 ;  /* 0x0000000000ff7886 */ /* 0x000fe40002020000 */
[----:B------:R-:W-:Y:S11]  /*4850*/  @!P4 R2UR UR15, R11 ;  /* 0x000000000b0fc2ca */ /* 0x000ff600000e0000 */
[----:B------:R-:W-:Y:S02]  /*4860*/  @!UPT UIADD3 URZ, UPT, UPT, URZ, URZ, URZ ;  /* 0x000000fffffff290 */ /* 0x000fe4000fffe0ff */
[----:B------:R2:W-:Y:S01]  /*4870*/  @!UP1 UTMALDG.3D [UR8], [UR14], desc[UR18] ;  /* 0x000012080e0095b4 */ /* 0x0005e20008011000 */
[----:B------:R2:W-:Y:S01]  /*4880*/  @!P4 SYNCS.ARRIVE.TRANS64.RED.A0TR RZ, [UR7+0x88], R23 ;  /* 0x00008817ffffc9a7 */ /* 0x0005e20008300407 */
[----:B------:R-:W-:Y:S01]  /*4890*/  UPLOP3.LUT UP1, UPT, UPT, UPT, UPT, 0x80, 0x8 ;  /* 0x000000000008789c */ /* 0x000fe20003f2f070 */
[----:B------:R-:W-:Y:S01]  /*48a0*/  SYNCS.ARRIVE.TRANS64.RED.A1T0 RZ, [UR13], RZ ;  /* 0x000000ffffff79a7 */ /* 0x000fe2000810040d */
[----:B------:R-:W-:Y:S09]  /*48b0*/  @P3 BRA `(.L_x_79) ;  /* 0xfffffff000943947 */ /* 0x000ff2000383ffff */
[----:B------:R-:W-:-:S04]  /*48c0*/  SHF.L.U32 R3, R31, 0x1f, RZ ;  /* 0x0000001f1f037819 */ /* 0x000fc800000006ff */
[----:B------:R-:W1:Y:S02]  /*48d0*/  SYNCS.PHASECHK.TRANS64.TRYWAIT P0, [UR7+0x90], R3 ;  /* 0x00009003ff0075a7 */ /* 0x000e640008001107 */
[----:B-1----:R-:W-:Y:S05]  /*48e0*/  @!P0 BRA `(.L_x_80) ;  /* 0x0000007000448947 */ /* 0x002fea0003800000 */
.L_x_169:
[----:B------:R-:W3:Y:S02]  /*48f0*/  SYNCS.PHASECHK.TRANS64.TRYWAIT P0, [UR7+0x98], R3 ;  /* 0x00009803ff0075a7 */ /* 0x000ee40008001107 */
[----:B---3--:R-:W-:Y:S05]  /*4900*/  @!P0 BRA `(.L_x_81) ;  /* 0x0000007000548947 */ /* 0x008fea0003800000 */
.L_x_171:
[----:B------:R-:W3:Y:S02]  /*4910*/  SYNCS.PHASECHK.TRANS64.TRYWAIT P0, [UR7+0xa0], R3 ;  /* 0x0000a003ff0075a7 */ /* 0x000ee40008001107 */
[----:B---3--:R-:W-:Y:S05]  /*4920*/  @!P0 BRA `(.L_x_82) ;  /* 0x0000007000648947 */ /* 0x008fea0003800000 */
.L_x_173:
[----:B-1----:R-:W-:-:S07]  /*4930*/  MOV R0, UR7 ;  /* 0x0000000700007c02 */ /* 0x002fce0008000f00 */
.L_x_83:
[----:B-1----:R-:W-:-:S04]  /*4940*/  SHF.L.U32 R3, R31, 0x1f, RZ ;  /* 0x0000001f1f037819 */ /* 0x002fc800000006ff */
[----:B------:R1:W3:Y:S03]  /*4950*/  SYNCS.PHASECHK.TRANS64.TRYWAIT P0, [R0+URZ+0xa8], R3 ;  /* 0x0000a803000075a7 */ /* 0x0002e600080011ff */
[----:B---3--:R-:W-:Y:S05]  /*4960*/  @!P0 NANOSLEEP.SYNCS 0x989680 ;  /* 0x009896800000895d */ /* 0x008fea0003900000 */
[----:B------:R-:W3:Y:S02]  /*4970*/  @!P0 SYNCS.PHASECHK.TRANS64 P0, [R0+URZ+0xa8], R3 ;  /* 0x0000a803000085a7 */ /* 0x000ee400080010ff */
[----:B--23--:R-:W-:Y:S05]  /*4980*/  @P0 EXIT ;  /* 0x000000000000094d */ /* 0x00cfea0003800000 */
[----:B------:R-:W-:Y:S05]  /*4990*/  BRA `(.L_x_83) ;  /* 0xfffffffc00e87947 */ /* 0x000fea000383ffff */
.L_x_68:
[----:B------:R-:W-:-:S06]  /*49a0*/  UISETP.GE.AND UP1, UPT, UR8, 0x4, UPT ;  /* 0x000000040800788c */ /* 0x000fcc000bf26270 */
[----:B------:R-:W-:-:S13]  /*49b0*/  PLOP3.LUT P0, PT, PT, PT, UP1, 0x80, 0x8 ;  /* 0x000000000008781c */ /* 0x000fda0003f0f018 */
[----:B------:R-:W-:Y:S05]  /*49c0*/  @!P0 EXIT ;  /* 0x000000000000894d */ /* 0x000fea0003800000 */
[----:B------:R-:W-:Y:S01]  /*49d0*/  BAR.SYNC.DEFER_BLOCKING 0x6, 0xa0 ;  /* 0x0182800000007b1d */ /* 0x000fe20000010000 */
[C---:B------:R-:W-:Y:S01]  /*49e0*/  IMAD.SHL.U32 R3, R185.reuse, 0x40, RZ ;  /* 0x00000040b9037824 */ /* 0x040fe200078e00ff */
[C---:B------:R-:W-:Y:S01]  /*49f0*/  LOP3.LUT R189, R185.reuse, 0x60, RZ, 0xc0, !PT ;  /* 0x00000060b9bd7812 */ /* 0x040fe200078ec0ff */
[C---:B------:R-:W-:Y:S01]  /*4a00*/  IMAD.SHL.U32 R172, R185.reuse, 0x8, RZ ;  /* 0x00000008b9ac7824 */ /* 0x040fe200078e00ff */
[C---:B------:R-:W-:Y:S01]  /*4a10*/  LOP3.LUT R187, R185.reuse, 0x2, RZ, 0xc0, !PT ;  /* 0x00000002b9bb7812 */ /* 0x040fe200078ec0ff */
[----:B------:R-:W-:Y:S01]  /*4a20*/  IMAD.U32 R79, R185, 0x10000, RZ ;  /* 0x00010000b94f7824 */ /* 0x000fe200078e00ff */
[----:B------:R-:W-:Y:S02]  /*4a30*/  UMOV UR49, 0x400 ;  /* 0x0000040000317882 */ /* 0x000fe40000000000 */
[----:B------:R-:W1:Y:S01]  /*4a40*/  LDC R177, c[0x0][0x370] ;  /* 0x0000dc00ffb17b82 */ /* 0x000e620000000800 */
[----:B------:R-:W-:Y:S01]  /*4a50*/  ULEA UR49, UR37, UR49, 0x18 ;  /* 0x0000003125317291 */ /* 0x000fe2000f8ec0ff */
[----:B------:R-:W-:Y:S01]  /*4a60*/  LOP3.LUT R5, R3, 0x180, RZ, 0xc0, !PT ;  /* 0x0000018003057812 */ /* 0x000fe200078ec0ff */
[----:B------:R-:W-:Y:S01]  /*4a70*/  HFMA2 R191, -RZ, RZ, 0, 0 ;  /* 0x00000000ffbf7431 */ /* 0x000fe200000001ff */
[----:B------:R-:W-:Y:S01]  /*4a80*/  LOP3.LUT R79, R79, 0x600000, RZ, 0xc0, !PT ;  /* 0x006000004f4f7812 */ /* 0x000fe200078ec0ff */
[----:B------:R-:W-:Y:S01]  /*4a90*/  UIADD3 UR4, UPT, UPT, UR49, 0x8200, URZ ;  /* 0x0000820031047890 */ /* 0x000fe2000fffe0ff */
[----:B------:R-:W-:Y:S01]  /*4aa0*/  LOP3.LUT R172, R5, 0x30, R172, 0xf8, !PT ;  /* 0x0000003005ac7812 */ /* 0x000fe200078ef8ac */
[----:B------:R-:W-:Y:S01]  /*4ab0*/  IMAD.MOV.U32 R76, RZ, RZ, RZ ;  /* 0x000000ffff4c7224 */ /* 0x000fe200078e00ff */
[----:B------:R-:W2:Y:S01]  /*4ac0*/  LDC R74, c[0x0][0xb0c] ;  /* 0x0002c300ff4a7b82 */ /* 0x000ea20000000800 */
[----:B------:R-:W-:-:S02]  /*4ad0*/  LOP3.LUT R185, R185, 0x4, RZ, 0xc0, !PT ;  /* 0x00000004b9b97812 */ /* 0x000fc400078ec0ff */
[----:B------:R-:W-:Y:S02]  /*4ae0*/  CS2R R182, SRZ ;  /* 0x0000000000b67805 */ /* 0x000fe4000001ff00 */
[----:B------:R-:W-:Y:S02]  /*4af0*/  LOP3.LUT R172, R172, 0x1e40, R3, 0xf8, !PT ;  /* 0x00001e40acac7812 */ /* 0x000fe400078ef803 */
[----:B------:R-:W-:Y:S02]  /*4b00*/  CS2R R180, SRZ ;  /* 0x0000000000b47805 */ /* 0x000fe4000001ff00 */
[----:B------:R-:W-:Y:S01]  /*4b10*/  IADD3 R184, PT, PT, -R185, 0x2, RZ ;  /* 0x00000002b9b87810 */ /* 0x000fe20007ffe1ff */
[----:B------:R-:W-:Y:S01]  /*4b20*/  IMAD.MOV R176, RZ, RZ, -R187 ;  /* 0x000000ffffb07224 */ /* 0x000fe200078e0abb */
[----:B------:R-:W-:Y:S01]  /*4b30*/  MOV R188, UR4 ;  /* 0x0000000400bc7c02 */ /* 0x000fe20008000f00 */
[----:B------:R-:W4:Y:S01]  /*4b40*/  LDC R174, c[0x0][0xb20] ;  /* 0x0002c800ffae7b82 */ /* 0x000f220000000800 */
[----:B------:R-:W3:Y:S01]  /*4b50*/  LDS R0, [UR49+0x150] ;  /* 0x00015031ff007984 */ /* 0x000ee20008000800 */
[----:B------:R-:W-:Y:S01]  /*4b60*/  VIADD R186, R172, UR49 ;  /* 0x00000031acba7c36 */ /* 0x000fe20008000000 */
[----:B------:R-:W1:Y:S01]  /*4b70*/  LDCU.64 UR52, c[0x0][0x348] ;  /* 0x00006900ff3477ac */ /* 0x000e620008000a00 */
[----:B------:R-:W-:-:S02]  /*4b80*/  IMAD.MOV R175, RZ, RZ, -R185 ;  /* 0x000000ffffaf7224 */ /* 0x000fc400078e0ab9 */
[----:B------:R-:W-:Y:S01]  /*4b90*/  VIADD R186, R186, 0x200 ;  /* 0x00000200baba7836 */ /* 0x000fe20000000000 */
[----:B------:R-:W1:Y:S01]  /*4ba0*/  LDCU.64 UR38, c[0x0][0x888] ;  /* 0x00011100ff2677ac */ /* 0x000e620008000a00 */
[----:B------:R-:W1:Y:S01]  /*4bb0*/  LDC R73, c[0x0][0xb30] ;  /* 0x0002cc00ff497b82 */ /* 0x000e620000000800 */
[----:B------:R-:W1:Y:S01]  /*4bc0*/  LDCU.64 UR44, c[0x0][0x890] ;  /* 0x00011200ff2c77ac */ /* 0x000e620008000a00 */
[----:B------:R-:W-:-:S06]  /*4bd0*/  UIADD3 UR48, UPT, UPT, UR49, 0x200, URZ ;  /* 0x0000020031307890 */ /* 0x000fcc000fffe0ff */
[----:B------:R-:W1:Y:S08]  /*4be0*/  LDC.64 R168, c[0x0][0xb10] ;  /* 0x0002c400ffa87b82 */ /* 0x000e700000000a00 */
[----:B------:R-:W1:Y:S08]  /*4bf0*/  LDC.64 R70, c[0x0][0xb18] ;  /* 0x0002c600ff467b82 */ /* 0x000e700000000a00 */
[----:B------:R-:W1:Y:S08]  /*4c00*/  LDC.64 R68, c[0x0][0xb28] ;  /* 0x0002ca00ff447b82 */ /* 0x000e700000000a00 */
[----:B------:R-:W1:Y:S01]  /*4c10*/  LDC.64 R166, c[0x0][0x8b0] ;  /* 0x00022c00ffa67b82 */ /* 0x000e620000000a00 */
[----:B---3--:R-:W-:-:S07]  /*4c20*/  IMAD.IADD R79, R0, 0x1, R79 ;  /* 0x00000001004f7824 */ /* 0x008fce00078e024f */
[----:B------:R-:W3:Y:S08]  /*4c30*/  LDC.64 R164, c[0x0][0x8a8] ;  /* 0x00022a00ffa47b82 */ /* 0x000ef00000000a00 */
[----:B--2-4-:R-:W1:Y:S02]  /*4c40*/  LDC R178, c[0x0][0x374] ;  /* 0x0000dd00ffb27b82 */ /* 0x014e640000000800 */
.L_x_128:
[C---:B------:R-:W-:Y:S02]  /*4c50*/  LEA R0, R191.reuse, UR49, 0x3 ;  /* 0x00000031bf007c11 */ /* 0x040fe4000f8e18ff */
[----:B------:R-:W-:Y:S02]  /*4c60*/  SHF.L.U32 R3, R182, 0x1f, RZ ;  /* 0x0000001fb6037819 */ /* 0x000fe400000006ff */
[----:B------:R-:W-:Y:S02]  /*4c70*/  LEA R16, R191, UR49, 0x4 ;  /* 0x00000031bf107c11 */ /* 0x000fe4000f8e20ff */
[----:B------:R-:W2:Y:S02]  /*4c80*/  SYNCS.PHASECHK.TRANS64.TRYWAIT P0, [R0+URZ+0xc0], R3 ;  /* 0x0000c003000075a7 */ /* 0x000ea400080011ff */
[----:B-12---:R-:W-:Y:S05]  /*4c90*/  @!P0 BRA `(.L_x_84) ;  /* 0x0000006c00a08947 */ /* 0x006fea0003800000 */
.L_x_174:
[----:B------:R-:W4:Y:S01]  /*4ca0*/  LDC.64 R12, c[0x0][0xb10] ;  /* 0x0002c400ff0c7b82 */ /* 0x000f220000000a00 */
[----:B------:R-:W3:Y:S01]  /*4cb0*/  LDS.128 R16, [R16+0x130] ;  /* 0x0001300010107984 */ /* 0x000ee20000000c00 */
[----:B-1----:R-:W-:Y:S01]  /*4cc0*/  ISETP.NE.AND P1, PT, R73, 0x1, PT ;  /* 0x000000014900780c */ /* 0x002fe20003f25270 */
[----:B--2---:R-:W-:Y:S01]  /*4cd0*/  VIADD R0, R0, 0xd0 ;  /* 0x000000d000007836 */ /* 0x004fe20000000000 */
[----:B------:R-:W-:Y:S04]  /*4ce0*/  ISETP.GE.AND P0, PT, R72, 0x1, PT ;  /* 0x000000014800780c */ /* 0x000fe80003f06270 */
[----:B------:R-:W1:Y:S01]  /*4cf0*/  LDC.64 R10, c[0x0][0xb18] ;  /* 0x0002c600ff0a7b82 */ /* 0x000e620000000a00 */
[----:B------:R-:W-:Y:S01]  /*4d00*/  PRMT R0, RZ, 0x654, R0 ;  /* 0x00000654ff007816 */ /* 0x000fe20000000000 */
[----:B------:R-:W-:Y:S01]  /*4d10*/  @!PT LDS RZ, [RZ] ;  /* 0x00000000fffff984 */ /* 0x000fe20000000800 */
[----:B------:R-:W-:Y:S01]  /*4d20*/  @!PT LDS RZ, [RZ] ;  /* 0x00000000fffff984 */ /* 0x000fe20000000800 */
[----:B------:R-:W-:Y:S01]  /*4d30*/  @!PT LDS RZ, [RZ] ;  /* 0x00000000fffff984 */ /* 0x000fe20000000800 */
[----:B------:R-:W-:Y:S01]  /*4d40*/  @!PT LDS RZ, [RZ] ;  /* 0x00000000fffff984 */ /* 0x000fe20000000800 */
[----:B------:R2:W-:Y:S06]  /*4d50*/  MEMBAR.ALL.CTA ;  /* 0x0000000000007992 */ /* 0x0005ec0000008000 */
[----:B--2---:R-:W2:Y:S01]  /*4d60*/  FENCE.VIEW.ASYNC.S ;  /* 0x00000000000073c6 */ /* 0x004ea20000000000 */
[----:B------:R-:W1:Y:S08]  /*4d70*/  @!P1 LDC R14, c[0x0][0xb20] ;  /* 0x0002c800ff0e9b82 */ /* 0x000e700000000800 */
[----:B------:R-:W1:Y:S01]  /*4d80*/  @!P1 LDC R9, c[0x0][0xb0c] ;  /* 0x0002c300ff099b82 */ /* 0x000e620000000800 */
[----:B--2---:R2:W-:Y:S01]  /*4d90*/  SYNCS.ARRIVE.TRANS64.RED.A1T0 RZ, [R0+URZ], RZ ;  /* 0x000000ff00ff79a7 */ /* 0x0045e200081004ff */
[----:B---3--:R-:W-:Y:S04]  /*4da0*/  LOP3.LUT P4, RZ, R18, 0x1, RZ, 0xc0, !PT ;  /* 0x0000000112ff7812 */ /* 0x008fe8000788c0ff */
[----:B------:R-:W-:Y:S09]  /*4db0*/  P2R R190, PR, RZ, 0x10 ;  /* 0x00000010ffbe7803 */ /* 0x000ff20000000000 */
[----:B------:R-:W-:Y:S02]  /*4dc0*/  @P4 MOV R77, R16 ;  /* 0x00000010004d4202 */ /* 0x000fe40000000f00 */
[----:B------:R-:W-:Y:S01]  /*4dd0*/  @P4 LOP3.LUT R75, R17, 0xffff, RZ, 0xc0, !PT ;  /* 0x0000ffff114b4812 */ /* 0x000fe200078ec0ff */
[----:B--2-4-:R-:W-:Y:S06]  /*4de0*/  @!P0 BRA `(.L_x_85) ;  /* 0x0000000000a48947 */ /* 0x014fec0003800000 */
[----:B------:R-:W-:Y:S01]  /*4df0*/  IMAD.HI.U32 R23, R178, R71, RZ ;  /* 0x00000047b2177227 */ /* 0x000fe200078e00ff */
[----:B------:R-:W-:Y:S02]  /*4e00*/  ISETP.NE.AND P0, PT, R70, 0x1, PT ;  /* 0x000000014600780c */ /* 0x000fe40003f05270 */
[----:B------:R-:W-:Y:S01]  /*4e10*/  ISETP.NE.AND P2, PT, R72, 0x1, PT ;  /* 0x000000014800780c */ /* 0x000fe20003f45270 */
[----:B------:R-:W-:Y:S01]  /*4e20*/  IMAD.HI.U32 R22, R177, R168, RZ ;  /* 0x000000a8b1167227 */ /* 0x000fe200078e00ff */
[----:B------:R-:W-:Y:S02]  /*4e30*/  SHF.R.U32.HI R23, RZ, R174, R23 ;  /* 0x000000aeff177219 */ /* 0x000fe40000011617 */
[----:B------:R-:W-:Y:S01]  /*4e40*/  ISETP.NE.AND P3, PT, R74, 0x1, PT ;  /* 0x000000014a00780c */ /* 0x000fe20003f65270 */
[----:B------:R-:W-:Y:S01]  /*4e50*/  IMAD.HI.U32 R26, R77, R168, RZ ;  /* 0x000000a84d1a7227 */ /* 0x000fe200078e00ff */
[----:B------:R-:W-:Y:S02]  /*4e60*/  SHF.R.U32.HI R22, RZ, R169, R22 ;  /* 0x000000a9ff167219 */ /* 0x000fe40000011616 */
[----:B------:R-:W-:Y:S01]  /*4e70*/  SEL R3, R178, R23, !P0 ;  /* 0x00000017b2037207 */ /* 0x000fe20004000000 */
[----:B------:R-:W-:Y:S01]  /*4e80*/  IMAD.HI.U32 R23, R75, R71, RZ ;  /* 0x000000474b177227 */ /* 0x000fe200078e00ff */
[----:B------:R-:W-:Y:S02]  /*4e90*/  SEL R7, R177, R22, !P3 ;  /* 0x00000016b1077207 */ /* 0x000fe40005800000 */
[----:B------:R-:W-:Y:S01]  /*4ea0*/  SHF.R.U32.HI R26, RZ, R169, R26 ;  /* 0x000000a9ff1a7219 */ /* 0x000fe2000001161a */
[-C--:B------:R-:W-:Y:S04]  /*4eb0*/  IMAD.HI.U32 R22, R3, R68.reuse, RZ ;  /* 0x0000004403167227 */ /* 0x080fe800078e00ff */
[----:B------:R-:W-:Y:S01]  /*4ec0*/  IMAD.HI.U32 R24, R7, R68, RZ ;  /* 0x0000004407187227 */ /* 0x000fe200078e00ff */
[-C--:B------:R-:W-:Y:S02]  /*4ed0*/  @P2 SHF.R.U32.HI R3, RZ, R69.reuse, R22 ;  /* 0x00000045ff032219 */ /* 0x080fe40000011616 */
[----:B------:R-:W-:Y:S02]  /*4ee0*/  SHF.R.U32.HI R22, RZ, R174, R23 ;  /* 0x000000aeff167219 */ /* 0x000fe40000011617 */
[----:B------:R-:W-:Y:S01]  /*4ef0*/  @P2 SHF.R.U32.HI R7, RZ, R69, R24 ;  /* 0x00000045ff072219 */ /* 0x000fe20000011618 */
[C---:B------:R-:W-:Y:S01]  /*4f00*/  IMAD R2, R72.reuse, R3, RZ ;  /* 0x0000000348027224 */ /* 0x040fe200078e02ff */
[----:B------:R-:W-:Y:S02]  /*4f10*/  SEL R5, R75, R22, !P0 ;  /* 0x000000164b057207 */ /* 0x000fe40004000000 */
[----:B------:R-:W-:Y:S01]  /*4f20*/  SEL R3, R77, R26, !P3 ;  /* 0x0000001a4d037207 */ /* 0x000fe20005800000 */
[----:B------:R-:W-:Y:S01]  /*4f30*/  IMAD R4, R72, R7, RZ ;  /* 0x0000000748047224 */ /* 0x000fe200078e02ff */
[C---:B------:R-:W-:Y:S01]  /*4f40*/  ISETP.GE.AND P0, PT, R5.reuse, R2, PT ;  /* 0x000000020500720c */ /* 0x040fe20003f06270 */
[----:B------:R-:W-:Y:S03]  /*4f50*/  IMAD.HI.U32 R6, R5, R68, RZ ;  /* 0x0000004405067227 */ /* 0x000fe600078e00ff */
[----:B------:R-:W-:Y:S01]  /*4f60*/  ISETP.GE.OR P0, PT, R3, R4, P0 ;  /* 0x000000040300720c */ /* 0x000fe20000706670 */
[----:B------:R-:W-:Y:S01]  /*4f70*/  IMAD.MOV R4, RZ, RZ, -R3 ;  /* 0x000000ffff047224 */ /* 0x000fe200078e0a03 */
[-C--:B------:R-:W-:Y:S03]  /*4f80*/  SHF.R.U32.HI R6, RZ, R69.reuse, R6 ;  /* 0x00000045ff067219 */ /* 0x080fe60000011606 */
[----:B------:R-:W-:Y:S01]  /*4f90*/  IMAD R77, R74, R4, R77 ;  /* 0x000000044a4d7224 */ /* 0x000fe200078e024d */
[----:B------:R-:W-:Y:S05]  /*4fa0*/  SEL R15, R5, R6, !P2 ;  /* 0x00000006050f7207 */ /* 0x000fea0005000000 */
[----:B------:R-:W-:Y:S02]  /*4fb0*/  IMAD.MOV R6, RZ, RZ, -R15 ;  /* 0x000000ffff067224 */ /* 0x000fe400078e0a0f */
[C---:B------:R-:W-:Y:S04]  /*4fc0*/  @!P0 IMAD.HI.U32 R2, R3.reuse, R68, RZ ;  /* 0x0000004403028227 */ /* 0x040fe800078e00ff */
[----:B------:R-:W-:Y:S01]  /*4fd0*/  IMAD R6, R72, R6, R5 ;  /* 0x0000000648067224 */ /* 0x000fe200078e0205 */
[----:B------:R-:W-:Y:S04]  /*4fe0*/  @!P0 SHF.R.U32.HI R2, RZ, R69, R2 ;  /* 0x00000045ff028219 */ /* 0x000fe80000011602 */
[----:B------:R-:W-:Y:S02]  /*4ff0*/  @!P0 SEL R0, R3, R2, !P2 ;  /* 0x0000000203008207 */ /* 0x000fe40005000000 */
[----:B------:R-:W-:Y:S02]  /*5000*/  IADD3 R2, PT, PT, -R5, RZ, RZ ;  /* 0x000000ff05027210 */ /* 0x000fe40007ffe1ff */
[----:B------:R-:W-:Y:S01]  /*5010*/  @!P0 IADD3 R8, PT, PT, R15, -R0, RZ ;  /* 0x800000000f088210 */ /* 0x000fe20007ffe0ff */
[----:B------:R-:W-:Y:S02]  /*5020*/  @!P0 IMAD R0, R7, R6, R0 ;  /* 0x0000000607008224 */ /* 0x000fe400078e0200 */
[----:B------:R-:W-:Y:S02]  /*5030*/  IMAD R75, R70, R2, R75 ;  /* 0x00000002464b7224 */ /* 0x000fe400078e024b */
[----:B------:R-:W-:Y:S02]  /*5040*/  @!P0 IMAD R5, R8, R72, R3 ;  /* 0x0000004808058224 */ /* 0x000fe400078e0203 */
[----:B------:R-:W-:Y:S04]  /*5050*/  @!P0 IMAD.MOV.U32 R3, RZ, RZ, R0 ;  /* 0x000000ffff038224 */ /* 0x000fe800078e0000 */
[----:B------:R-:W-:Y:S02]  /*5060*/  IMAD R77, R3, R74, R77 ;  /* 0x0000004a034d7224 */ /* 0x000fe400078e024d */
[----:B------:R-:W-:Y:S07]  /*5070*/  IMAD R75, R5, R70, R75 ;  /* 0x00000046054b7224 */ /* 0x000fee00078e024b */
.L_x_85:
[----:B-1----:R-:W-:Y:S01]  /*5080*/  @!P1 ISETP.NE.AND P0, PT, R10, 0x1, PT ;  /* 0x000000010a00980c */ /* 0x002fe20003f05270 */
[----:B------:R-:W-:Y:S01]  /*5090*/  @!P1 IMAD.HI.U32 R0, R77, R12, RZ ;  /* 0x0000000c4d009227 */ /* 0x000fe200078e00ff */
[----:B------:R-:W-:Y:S01]  /*50a0*/  @!P1 ISETP.NE.AND P2, PT, R9, 0x1, PT ;  /* 0x000000010900980c */ /* 0x000fe20003f45270 */
[----:B------:R-:W-:Y:S01]  /*50b0*/  ULOP3.LUT UP0, URZ, UR48, 0x1b0, URZ, 0xc0, !UPT ;  /* 0x000001b030ff7892 */ /* 0x000fe2000f80c0ff */
[----:B------:R-:W-:Y:S01]  /*50c0*/  R2UR UR42, R21 ;  /* 0x00000000152a72ca */ /* 0x000fe200000e0000 */
[----:B------:R-:W-:Y:S01]  /*50d0*/  @!P1 IMAD.HI.U32 R3, R75, R11, RZ ;  /* 0x0000000b4b039227 */ /* 0x000fe200078e00ff */
[----:B------:R-:W-:Y:S02]  /*50e0*/  @!P1 SHF.R.U32.HI R0, RZ, R13, R0 ;  /* 0x0000000dff009219 */ /* 0x000fe40000011600 */
[----:B------:R-:W-:Y:S01]  /*50f0*/  R2UR UR41, R20 ;  /* 0x00000000142972ca */ /* 0x000fe200000e0000 */
[----:B------:R-:W-:Y:S01]  /*5100*/  VIADD R191, R191, 0x1 ;  /* 0x00000001bfbf7836 */ /* 0x000fe20000000000 */
[----:B------:R-:W-:Y:S02]  /*5110*/  @!P1 SHF.R.U32.HI R2, RZ, R14, R3 ;  /* 0x0000000eff029219 */ /* 0x000fe40000011603 */
[----:B------:R-:W-:Y:S02]  /*5120*/  @!P1 SEL R3, R77, R0, !P2 ;  /* 0x000000004d039207 */ /* 0x000fe40005000000 */
[----:B------:R-:W-:Y:S02]  /*5130*/  @!P1 SEL R2, R75, R2, !P0 ;  /* 0x000000024b029207 */ /* 0x000fe40004000000 */
[----:B------:R-:W-:Y:S01]  /*5140*/  @P4 SHF.R.U32.HI R179, RZ, 0x10, R17 ;  /* 0x00000010ffb34819 */ /* 0x000fe20000011611 */
[----:B------:R-:W-:Y:S02]  /*5150*/  USHF.L.U32 UR42, UR42, 0x7, URZ ;  /* 0x000000072a2a7899 */ /* 0x000fe400080006ff */
[----:B------:R-:W-:Y:S02]  /*5160*/  @!P1 IMAD.IADD R0, R2, 0x1, -R3 ;  /* 0x0000000102009824 */ /* 0x000fe400078e0a03 */
[----:B------:R-:W-:Y:S01]  /*5170*/  @!P1 IMAD.IADD R2, R3, 0x1, -R2 ;  /* 0x0000000103029824 */ /* 0x000fe200078e0a02 */
[----:B------:R-:W-:Y:S01]  /*5180*/  USHF.L.U32 UR41, UR41, 0x8, URZ ;  /* 0x0000000829297899 */ /* 0x000fe200080006ff */
[----:B------:R-:W-:Y:S02]  /*5190*/  @!P1 IMAD R77, R0, R9, R77 ;  /* 0x00000009004d9224 */ /* 0x000fe400078e024d */
[----:B------:R-:W-:Y:S01]  /*51a0*/  @!P1 IMAD R75, R2, R10, R75 ;  /* 0x0000000a024b9224 */ /* 0x000fe200078e024b */
[----:B------:R-:W-:Y:S08]  /*51b0*/  BRA.U !UP0, `(.L_x_86) ;  /* 0x0000000108407547 */ /* 0x000ff0000b800000 */
[----:B------:R-:W1:Y:S01]  /*51c0*/  LDCU.64 UR8, c[0x4][0x88] ;  /* 0x01001100ff0877ac */ /* 0x000e620008000a00 */
[----:B------:R-:W-:Y:S01]  /*51d0*/  MOV R3, 0x0 ;  /* 0x0000000000037802 */ /* 0x000fe20000000f00 */
[----:B------:R-:W-:Y:S02]  /*51e0*/  HFMA2 R12, -RZ, RZ, 0, 5.9604644775390625e-08 ;  /* 0x00000001ff0c7431 */ /* 0x000fe400000001ff */
[----:B------:R-:W-:Y:S02]  /*51f0*/  IMAD.MOV.U32 R8, RZ, RZ, 0x70 ;  /* 0x00000070ff087424 */ /* 0x000fe400078e00ff */
[----:B------:R-:W-:Y:S01]  /*5200*/  IMAD.MOV.U32 R13, RZ, RZ, RZ ;  /* 0x000000ffff0d7224 */ /* 0x000fe200078e00ff */
[----:B------:R-:W2:Y:S01]  /*5210*/  LDCU.64 UR6, c[0x4][0x90] ;  /* 0x01001200ff0677ac */ /* 0x000ea20008000a00 */
[----:B------:R-:W3:Y:S01]  /*5220*/  LDC.64 R2, c[0x4][R3] ;  /* 0x0100000003027b82 */ /* 0x000ee20000000a00 */
[----:B------:R-:W4:Y:S01]  /*5230*/  LDCU.64 UR4, c[0x4][0x8] ;  /* 0x01000100ff0477ac */ /* 0x000f220008000a00 */
[----:B-1----:R-:W-:Y:S01]  /*5240*/  MOV R5, UR9 ;  /* 0x0000000900057c02 */ /* 0x002fe20008000f00 */
[----:B------:R-:W-:Y:S01]  /*5250*/  IMAD.U32 R4, RZ, RZ, UR8 ;  /* 0x00000008ff047e24 */ /* 0x000fe2000f8e00ff */
[----:B--2---:R-:W-:Y:S01]  /*5260*/  MOV R7, UR7 ;  /* 0x0000000700077c02 */ /* 0x004fe20008000f00 */
[----:B------:R-:W-:Y:S01]  /*5270*/  IMAD.U32 R6, RZ, RZ, UR6 ;  /* 0x00000006ff067e24 */ /* 0x000fe2000f8e00ff */
[----:B----4-:R-:W-:Y:S01]  /*5280*/  MOV R11, UR5 ;  /* 0x00000005000b7c02 */ /* 0x010fe20008000f00 */
[----:B------:R-:W-:Y:S02]  /*5290*/  IMAD.U32 R10, RZ, RZ, UR4 ;  /* 0x00000004ff0a7e24 */ /* 0x000fe4000f8e00ff */
[----:B------:R-:W-:Y:S07]  /*52a0*/  LEPC R20, `(.L_x_86) ;  /* 0x000000001014794e */ /* 0x000fee0000000000 */
[----:B---3-5:R-:W-:Y:S05]  /*52b0*/  CALL.ABS.NOINC R2 ;  /* 0x0000000002007343 */ /* 0x028fea0003c00000 */
.L_x_86:
[----:B------:R-:W-:Y:S01]  /*52c0*/  LOP3.LUT P0, RZ, R188, 0x1b0, RZ, 0xc0, !PT ;  /* 0x000001b0bcff7812 */ /* 0x000fe2000780c0ff */
[----:B------:R-:W-:Y:S11]  /*52d0*/  BSSY.RECONVERGENT B6, `(.L_x_87) ;  /* 0x0000013000067945 */ /* 0x000ff60003800200 */
[----:B------:R-:W-:Y:S01]  /*52e0*/  @!UPT UIADD3 URZ, UPT, UPT, URZ, URZ, URZ ;  /* 0x000000fffffff290 */ /* 0x000fe2000fffe0ff */
[----:B------:R-:W-:Y:S05]  /*52f0*/  @!P0 BRA `(.L_x_88) ;  /* 0x0000000000408947 */ /* 0x000fea0003800000 */
        /* <DEDUP_REMOVED lines=16> */
.L_x_88:
[----:B------:R-:W-:Y:S05]  /*5400*/  BSYNC.RECONVERGENT B6 ;  /* 0x0000000000067941 */ /* 0x000fea0003800200 */
.L_x_87:
[----:B------:R-:W-:Y:S01]  /*5410*/  ISETP.NE.U32.AND P4, PT, R166, RZ, PT ;  /* 0x000000ffa600720c */ /* 0x000fe20003f85070 */
[----:B------:R-:W-:Y:S01]  /*5420*/  UISETP.NE.AND UP2, UPT, UR50, URZ, UPT ;  /* 0x000000ff3200728c */ /* 0x000fe2000bf45270 */
[----:B------:R-:W-:Y:S01]  /*5430*/  ISETP.NE.U32.AND P2, PT, RZ, UR38, PT ;  /* 0x00000026ff007c0c */ /* 0x000fe2000bf45070 */
[----:B------:R-:W-:Y:S01]  /*5440*/  UISETP.NE.U32.AND UP1, UPT, UR44, URZ, UPT ;  /* 0x000000ff2c00728c */ /* 0x000fe2000bf25070 */
[----:B------:R-:W-:Y:S01]  /*5450*/  ISETP.NE.AND.EX P4, PT, R167, RZ, PT, P4 ;  /* 0x000000ffa700720c */ /* 0x000fe20003f85340 */
[----:B------:R-:W-:Y:S01]  /*5460*/  UPLOP3.LUT UP0, UPT, UPT, UPT, UPT, 0x40, 0x4 ;  /* 0x000000000004789c */ /* 0x000fe20003f0e870 */
[----:B------:R-:W-:Y:S01]  /*5470*/  ISETP.NE.AND.EX P2, PT, RZ, UR39, PT, P2 ;  /* 0x00000027ff007c0c */ /* 0x000fe2000bf45320 */
[----:B------:R-:W-:Y:S01]  /*5480*/  UISETP.NE.AND.EX UP1, UPT, UR45, URZ, UPT, UP1 ;  /* 0x000000ff2d00728c */ /* 0x000fe2000bf25310 */
[----:B------:R-:W-:Y:S04]  /*5490*/  PLOP3.LUT P1, PT, PT, PT, UP2, 0x80, 0x8 ;  /* 0x000000000008781c */ /* 0x000fe80003f2f028 */
[----:B------:R-:W-:Y:S06]  /*54a0*/  @UP2 UPLOP3.LUT UP0, UPT, UPT, UPT, UP1, 0x80, 0x8 ;  /* 0x000000000008289c */ /* 0x000fec0003f0f010 */
[----:B------:R-:W-:Y:S01]  /*54b0*/  PLOP3.LUT P0, PT, PT, PT, UP0, 0x80, 0x8 ;  /* 0x000000000008781c */ /* 0x000fe20003f0f008 */
[----:B------:R-:W-:Y:S01]  /*54c0*/  @!UPT UIADD3 URZ, UPT, UPT, URZ, URZ, URZ ;  /* 0x000000fffffff290 */ /* 0x000fe2000fffe0ff */
[----:B------:R-:W-:Y:S11]  /*54d0*/  BRA.U !UP1, `(.L_x_89) ;  /* 0x0000000109387547 */ /* 0x000ff6000b800000 */
[----:B------:R-:W-:Y:S01]  /*54e0*/  UISETP.NE.U32.AND UP0, UPT, UR38, URZ, UPT ;  /* 0x000000ff2600728c */ /* 0x000fe2000bf05070 */
[----:B------:R-:W-:Y:S02]  /*54f0*/  HFMA2 R0, -RZ, RZ, 0, 5.9604644775390625e-08 ;  /* 0x00000001ff007431 */ /* 0x000fe400000001ff */
[----:B------:R-:W-:Y:S01]  /*5500*/  IMAD.MOV.U32 R171, RZ, RZ, 0x1 ;  /* 0x00000001ffab7424 */ /* 0x000fe200078e00ff */
[----:B------:R-:W-:Y:S06]  /*5510*/  UISETP.NE.AND.EX UP0, UPT, UR39, URZ, UPT, UP0 ;  /* 0x000000ff2700728c */ /* 0x000fec000bf05300 */
[----:B------:R-:W-:Y:S05]  /*5520*/  PLOP3.LUT P3, PT, PT, PT, UP0, 0x80, 0x8 ;  /* 0x000000000008781c */ /* 0x000fea0003f6f008 */
[----:B------:R-:W1:Y:S01]  /*5530*/  @UP0 LDCU.64 UR6, c[0x0][0x888] ;  /* 0x00011100ff0607ac */ /* 0x000e620008000a00 */
[----:B------:R-:W-:Y:S07]  /*5540*/  @UP0 UIMAD UR4, UR36, UR44, URZ ;  /* 0x0000002c240402a4 */ /* 0x000fee000f8e02ff */
[----:B------:R-:W-:Y:S01]  /*5550*/  @!P3 PRMT R171, R0, 0x7610, R171 ;  /* 0x0000761000abb816 */ /* 0x000fe200000000ab */
[----:B-1----:R-:W-:Y:S03]  /*5560*/  @UP0 UIMAD.WIDE UR6, UR4, 0x4, UR6 ;  /* 0x00000004040608a5 */ /* 0x002fe6000f8e0206 */
[----:B------:R-:W1:Y:S03]  /*5570*/  @!UP0 LDCU UR4, c[0x0][0x880] ;  /* 0x00011000ff0487ac */ /* 0x000e660008000800 */
[----:B------:R-:W-:Y:S01]  /*5580*/  IMAD.U32 R2, RZ, RZ, UR6 ;  /* 0x00000006ff027e24 */ /* 0x000fe2000f8e00ff */
[----:B------:R-:W-:Y:S05]  /*5590*/  MOV R3, UR7 ;  /* 0x0000000700037c02 */ /* 0x000fea0008000f00 */
[----:B-----5:R2:W5:Y:S02]  /*55a0*/  @P3 LDG.E R81, desc[UR46][R2.64] ;  /* 0x0000002e02513981 */ /* 0x020564000c1e1900 */
[----:B-12---:R-:W-:Y:S02]  /*55b0*/  @!P3 IMAD.U32 R81, RZ, RZ, UR4 ;  /* 0x00000004ff51be24 */ /* 0x006fe4000f8e00ff */
.L_x_89:
[----:B------:R-:W-:Y:S05]  /*55c0*/  @!P4 BRA `(.L_x_90) ;  /* 0x000000000020c947 */ /* 0x000fea0003800000 */
[----:B------:R-:W-:Y:S04]  /*55d0*/  ISETP.NE.U32.AND P3, PT, R164, RZ, PT ;  /* 0x000000ffa400720c */ /* 0x000fe80003f65070 */
[----:B------:R-:W-:Y:S11]  /*55e0*/  ISETP.NE.AND.EX P3, PT, R165, RZ, PT, P3 ;  /* 0x000000ffa500720c */ /* 0x000ff60003f65330 */
[----:B------:R-:W-:Y:S02]  /*55f0*/  @!UPT UIADD3 URZ, UPT, UPT, URZ, URZ, URZ ;  /* 0x000000fffffff290 */ /* 0x000fe4000fffe0ff */
[----:B------:R-:W1:Y:S01]  /*5600*/  @P3 LDC.64 R2, c[0x0][0x8a8] ;  /* 0x00022a00ff023b82 */ /* 0x000e620000000a00 */
[----:B------:R-:W-:Y:S04]  /*5610*/  @P3 IMAD R0, R166, UR36, RZ ;  /* 0x00000024a6003c24 */ /* 0x000fe8000f8e02ff */
[----:B-1----:R-:W-:Y:S05]  /*5620*/  @P3 IMAD.WIDE R2, R0, 0x4, R2 ;  /* 0x0000000400023825 */ /* 0x002fea00078e0202 */
[----:B-----5:R1:W5:Y:S02]  /*5630*/  @P3 LDG.E R78, desc[UR46][R2.64] ;  /* 0x0000002e024e3981 */ /* 0x020364000c1e1900 */
[----:B-1----:R-:W2:Y:S02]  /*5640*/  @!P3 LDC R78, c[0x0][0x8a0] ;  /* 0x00022800ff4ebb82 */ /* 0x002ea40000000800 */
.L_x_90:
[----:B-----5:R-:W-:Y:S01]  /*5650*/  FSETP.NEU.AND P4, PT, R81, RZ, PT ;  /* 0x000000ff5100720b */ /* 0x020fe20003f8d000 */
[----:B------:R-:W-:Y:S01]  /*5660*/  BSSY B1, `(.L_x_91) ;  /* 0x0000047000017945 */ /* 0x000fe20003800000 */
[----:B------:R-:W-:Y:S01]  /*5670*/  SEL R5, RZ, 0xffffffff, P2 ;  /* 0xffffffffff057807 */ /* 0x000fe20001000000 */
[----:B------:R-:W-:Y:S01]  /*5680*/  IMAD.MOV.U32 R196, RZ, RZ, 0x1 ;  /* 0x00000001ffc47424 */ /* 0x000fe200078e00ff */
[----:B------:R-:W-:Y:S01]  /*5690*/  LOP3.LUT P3, RZ, R171, 0xff, RZ, 0xc0, !PT ;  /* 0x000000ffabff7812 */ /* 0x000fe2000786c0ff */
[C---:B------:R-:W-:Y:S01]  /*56a0*/  IMAD R80, R76.reuse, 0x100, R79 ;  /* 0x000001004c507824 */ /* 0x040fe200078e024f */
[----:B------:R-:W-:Y:S02]  /*56b0*/  @P1 SEL R0, RZ, 0xffffffff, P4 ;  /* 0xffffffffff001807 */ /* 0x000fe40002000000 */
[----:B------:R-:W-:Y:S02]  /*56c0*/  CS2R R162, SRZ ;  /* 0x0000000000a27805 */ /* 0x000fe4000001ff00 */
[----:B------:R-:W-:Y:S02]  /*56d0*/  LEA R3, R181, UR49, 0x3 ;  /* 0x00000031b5037c11 */ /* 0x000fe4000f8e18ff */
[----:B------:R-:W-:Y:S02]  /*56e0*/  CS2R R160, SRZ ;  /* 0x0000000000a07805 */ /* 0x000fe4000001ff00 */
[----:B------:R-:W-:Y:S02]  /*56f0*/  @P0 SEL R0, R5, R0, !P3 ;  /* 0x0000000005000207 */ /* 0x000fe40005800000 */
[----:B------:R-:W-:Y:S02]  /*5700*/  CS2R R158, SRZ ;  /* 0x00000000009e7805 */ /* 0x000fe4000001ff00 */
[----:B------:R-:W-:Y:S02]  /*5710*/  LEA R193, R76, UR49, 0x3 ;  /* 0x000000314cc17c11 */ /* 0x000fe4000f8e18ff */
[----:B------:R-:W-:Y:S02]  /*5720*/  CS2R R156, SRZ ;  /* 0x00000000009c7805 */ /* 0x000fe4000001ff00 */
[----:B------:R-:W-:Y:S02]  /*5730*/  @P1 LOP3.LUT R0, R0, 0x1, RZ, 0xc0, !PT ;  /* 0x0000000100001812 */ /* 0x000fe400078ec0ff */
[----:B------:R-:W-:Y:S02]  /*5740*/  CS2R R154, SRZ ;  /* 0x00000000009a7805 */ /* 0x000fe4000001ff00 */
[----:B------:R-:W-:Y:S02]  /*5750*/  SHF.L.U32 R2, R183, 0x1f, RZ ;  /* 0x0000001fb7027819 */ /* 0x000fe400000006ff */
[----:B------:R-:W-:Y:S02]  /*5760*/  CS2R R152, SRZ ;  /* 0x0000000000987805 */ /* 0x000fe4000001ff00 */
[----:B------:R-:W-:Y:S02]  /*5770*/  ISETP.NE.U32.OR P6, PT, R0, 0x1, !P1 ;  /* 0x000000010000780c */ /* 0x000fe40004fc5470 */
[----:B------:R-:W-:Y:S02]  /*5780*/  CS2R R150, SRZ ;  /* 0x0000000000967805 */ /* 0x000fe4000001ff00 */
[----:B------:R-:W-:Y:S02]  /*5790*/  PLOP3.LUT P2, PT, PT, PT, UP1, 0x80, 0x8 ;  /* 0x000000000008781c */ /* 0x000fe40003f4f018 */
[----:B------:R-:W-:Y:S02]  /*57a0*/  CS2R R148, SRZ ;  /* 0x0000000000947805 */ /* 0x000fe4000001ff00 */
[----:B------:R-:W-:Y:S02]  /*57b0*/  SEL R0, RZ, 0xffffffff, P4 ;  /* 0xffffffffff007807 */ /* 0x000fe40002000000 */
[----:B------:R-:W-:Y:S03]  /*57c0*/  P2R R198, PR, RZ, 0x40 ;  /* 0x00000040ffc67803 */ /* 0x000fe60000000000 */
[----:B------:R-:W-:Y:S04]  /*57d0*/  @P6 SHF.L.U32 R4, R180, 0x1f, RZ ;  /* 0x0000001fb4046819 */ /* 0x000fe800000006ff */
[----:B------:R-:W-:Y:S01]  /*57e0*/  @P2 SEL R0, R5, R0, !P3 ;  /* 0x0000000005002207 */ /* 0x000fe20005800000 */
[----:B------:R-:W1:Y:S03]  /*57f0*/  @P6 SYNCS.PHASECHK.TRANS64.TRYWAIT P1, [R3+URZ+0x70], R4 ;  /* 0x00007004030065a7 */ /* 0x000e6600080211ff */
[----:B------:R-:W-:Y:S04]  /*5800*/  LOP3.LUT R0, R0, 0x1, RZ, 0xc0, !PT ;  /* 0x0000000100007812 */ /* 0x000fe800078ec0ff */
[----:B------:R-:W-:Y:S04]  /*5810*/  ISETP.NE.U32.AND P5, PT, R0, 0x1, PT ;  /* 0x000000010000780c */ /* 0x000fe80003fa5070 */
[----:B------:R-:W-:Y:S01]  /*5820*/  P2R R197, PR, RZ, 0x20 ;  /* 0x00000020ffc57803 */ /* 0x000fe20000000000 */
[----:B------:R3:W4:Y:S01]  /*5830*/  SYNCS.PHASECHK.TRANS64.TRYWAIT P0, [R193+URZ+0xe0], R2 ;  /* 0x0000e002c10075a7 */ /* 0x00072200080011ff */
[----:B-1----:R-:W-:Y:S01]  /*5840*/  @P6 SEL R196, RZ, 0x1, !P1 ;  /* 0x00000001ffc46807 */ /* 0x002fe20004800000 */
[----:B---3--:R-:W-:Y:S06]  /*5850*/  @!P6 BRA `(.L_x_92) ;  /* 0x00000000009ce947 */ /* 0x008fec0003800000 */
[----:B------:R-:W-:Y:S01]  /*5860*/  @P5 IMAD R6, R181, 0x2000, R186 ;  /* 0x00002000b5065824 */ /* 0x000fe200078e02ba */
[----:B------:R-:W-:Y:S01]  /*5870*/  ISETP.NE.AND P1, PT, R196, RZ, PT ;  /* 0x000000ffc400720c */ /* 0x000fe20003f25270 */
[----:B------:R-:W-:Y:S01]  /*5880*/  BSSY B0, `(.L_x_93) ;  /* 0x0000010000007945 */ /* 0x000fe20003800000 */
[----:B------:R-:W-:Y:S01]  /*5890*/  CS2R R150, SRZ ;  /* 0x0000000000967805 */ /* 0x000fe2000001ff00 */
[--C-:B------:R-:W-:Y:S01]  /*58a0*/  @P5 IMAD R7, R187, -0x10, R6.reuse ;  /* 0xfffffff0bb075824 */ /* 0x100fe200078e0206 */
[----:B------:R-:W-:Y:S01]  /*58b0*/  CS2R R148, SRZ ;  /* 0x0000000000947805 */ /* 0x000fe2000001ff00 */
[----:B------:R-:W-:Y:S01]  /*58c0*/  @P5 IMAD R5, R185, -0x10, R6 ;  /* 0xfffffff0b9055824 */ /* 0x000fe200078e0206 */
[----:B------:R-:W-:Y:S01]  /*58d0*/  CS2R R158, SRZ ;  /* 0x00000000009e7805 */ /* 0x000fe2000001ff00 */
[----:B------:R-:W-:Y:S01]  /*58e0*/  @P5 IMAD R4, R184, 0x10, R7 ;  /* 0x00000010b8045824 */ /* 0x000fe200078e0207 */
[----:B------:R-:W-:Y:S02]  /*58f0*/  CS2R R156, SRZ ;  /* 0x00000000009c7805 */ /* 0x000fe4000001ff00 */
[----:B------:R-:W-:Y:S02]  /*5900*/  CS2R R154, SRZ ;  /* 0x00000000009a7805 */ /* 0x000fe4000001ff00 */
[----:B------:R-:W-:Y:S02]  /*5910*/  CS2R R152, SRZ ;  /* 0x0000000000987805 */ /* 0x000fe4000001ff00 */
[----:B------:R-:W-:Y:S02]  /*5920*/  CS2R R162, SRZ ;  /* 0x0000000000a27805 */ /* 0x000fe4000001ff00 */
[----:B------:R-:W-:Y:S01]  /*5930*/  CS2R R160, SRZ ;  /* 0x0000000000a07805 */ /* 0x000fe2000001ff00 */
[----:B------:R-:W-:Y:S06]  /*5940*/  @P1 BRA `(.L_x_94) ;  /* 0x00000000000c1947 */ /* 0x000fec0003800000 */
[----:B------:R-:W-:Y:S04]  /*5950*/  SHF.L.U32 R0, R180, 0x1f, RZ ;  /* 0x0000001fb4007819 */ /* 0x000fe800000006ff */
[----:B------:R-:W1:Y:S02]  /*5960*/  SYNCS.PHASECHK.TRANS64.TRYWAIT P1, [R3+URZ+0x70], R0 ;  /* 0x00007000030075a7 */ /* 0x000e6400080211ff */
[----:B-1----:R-:W-:Y:S05]  /*5970*/  @!P1 BRA `(.L_x_95) ;  /* 0x00000060007c9947 */ /* 0x002fea0003800000 */
.L_x_94:
[----:B------:R-:W-:Y:S05]  /*5980*/  BSYNC B0 ;  /* 0x0000000000007941 */ /* 0x000fea0003800000 */
.L_x_93:
[----:B------:R-:W-:Y:S01]  /*5990*/  ISETP.NE.AND P1, PT, R197, RZ, PT ;  /* 0x000000ffc500720c */ /* 0x000fe20003f25270 */
[----:B-1----:R-:W-:Y:S02]  /*59a0*/  VIADD R3, R3, 0x90 ;  /* 0x0000009003037836 */ /* 0x002fe40000000000 */
[----:B------:R-:W-:Y:S02]  /*59b0*/  IMAD.U32 R0, RZ, RZ, UR37 ;  /* 0x00000025ff007e24 */ /* 0x000fe4000f8e00ff */
[----:B------:R-:W-:Y:S03]  /*59c0*/  VIADD R181, R181, 0x1 ;  /* 0x00000001b5b57836 */ /* 0x000fe60000000000 */
[----:B------:R-:W-:Y:S05]  /*59d0*/  PRMT R0, R0, 0x654, R3 ;  /* 0x0000065400007816 */ /* 0x000fea0000000003 */
[----:B------:R1:W3:Y:S04]  /*59e0*/  @P1 LDS.128 R148, [R6] ;  /* 0x0000000006941984 */ /* 0x0002e80000000c00 */
[----:B------:R1:W1:Y:S04]  /*59f0*/  @P1 LDS.128 R156, [R5+0x20] ;  /* 0x00002000059c1984 */ /* 0x0002680000000c00 */
[----:B------:R1:W1:Y:S04]  /*5a00*/  @P1 LDS.128 R152, [R7+0x10] ;  /* 0x0000100007981984 */ /* 0x0002680000000c00 */
[----:B------:R1:W1:Y:S01]  /*5a10*/  @P1 LDS.128 R160, [R4+0x10] ;  /* 0x0000100004a01984 */ /* 0x0002620000000c00 */
[C---:B------:R-:W-:Y:S01]  /*5a20*/  ISETP.NE.AND P1, PT, R181.reuse, 0x4, PT ;  /* 0x00000004b500780c */ /* 0x040fe20003f25270 */
[----:B------:R-:W-:Y:S01]  /*5a30*/  @!PT LDS RZ, [RZ] ;  /* 0x00000000fffff984 */ /* 0x000fe20000000800 */
[----:B------:R-:W-:Y:S01]  /*5a40*/  @!PT LDS RZ, [RZ] ;  /* 0x00000000fffff984 */ /* 0x000fe20000000800 */
[----:B------:R-:W-:Y:S01]  /*5a50*/  @!PT LDS RZ, [RZ] ;  /* 0x00000000fffff984 */ /* 0x000fe20000000800 */
[----:B------:R-:W-:Y:S01]  /*5a60*/  @!PT LDS RZ, [RZ] ;  /* 0x00000000fffff984 */ /* 0x000fe20000000800 */
[----:B------:R5:W-:Y:S06]  /*5a70*/  MEMBAR.ALL.CTA ;  /* 0x0000000000007992 */ /* 0x000bec0000008000 */
[----:B-----5:R-:W5:Y:S01]  /*5a80*/  FENCE.VIEW.ASYNC.S ;  /* 0x00000000000073c6 */ /* 0x020f620000000000 */
[----:B------:R-:W-:Y:S02]  /*5a90*/  SEL R3, RZ, 0x1, P1 ;  /* 0x00000001ff037807 */ /* 0x000fe40000800000 */
[----:B------:R-:W-:Y:S02]  /*5aa0*/  SEL R181, R181, RZ, P1 ;  /* 0x000000ffb5b57207 */ /* 0x000fe40000800000 */
[----:B------:R-:W-:Y:S01]  /*5ab0*/  LOP3.LUT R180, R180, R3, RZ, 0x3c, !PT ;  /* 0x00000003b4b47212 */ /* 0x000fe200078e3cff */
[----:B-----5:R1:W-:Y:S06]  /*5ac0*/  SYNCS.ARRIVE.TRANS64.RED.A1T0 RZ, [R0+URZ], RZ ;  /* 0x000000ff00ff79a7 */ /* 0x0203ec00081004ff */
.L_x_92:
[----:B------:R-:W-:Y:S05]  /*5ad0*/  BSYNC B1 ;  /* 0x0000000000017941 */ /* 0x000fea0003800000 */
.L_x_91:
[----:B-1----:R-:W-:Y:S04]  /*5ae0*/  SHF.R.U32.HI R0, RZ, 0x15, R80 ;  /* 0x00000015ff007819 */ /* 0x002fe80000011650 */
[----:B------:R-:W-:Y:S01]  /*5af0*/  LOP3.LUT P1, RZ, R0, 0x3, R173, 0x48, !PT ;  /* 0x0000000300ff7812 */ /* 0x000fe200078248ad */
[----:B------:R-:W-:Y:S01]  /*5b00*/  @!UPT UIADD3 URZ, UPT, UPT, URZ, URZ, URZ ;  /* 0x000000fffffff290 */ /* 0x000fe2000fffe0ff */
[----:B----4-:R-:W-:Y:S11]  /*5b10*/  @P0 BRA `(.L_x_96) ;  /* 0x0000000000080947 */ /* 0x010ff60003800000 */
[----:B------:R-:W1:Y:S02]  /*5b20*/  SYNCS.PHASECHK.TRANS64.TRYWAIT P0, [R193+URZ+0xe0], R2 ;  /* 0x0000e002c10075a7 */ /* 0x000e6400080011ff */
[----:B-1----:R-:W-:Y:S05]  /*5b30*/  @!P0 BRA `(.L_x_97) ;  /* 0x0000006000208947 */ /* 0x002fea0003800000 */
.L_x_96:
[----:B------:R-:W-:Y:S04]  /*5b40*/  BSSY.RECONVERGENT B6, `(.L_x_98) ;  /* 0x0000012000067945 */ /* 0x000fe80003800200 */
[----:B------:R-:W-:Y:S05]  /*5b50*/  @!P1 BRA `(.L_x_99) ;  /* 0x0000000000409947 */ /* 0x000fea0003800000 */
[----:B------:R-:W4:Y:S01]  /*5b60*/  LDCU.64 UR8, c[0x4][0x78] ;  /* 0x01000f00ff0877ac */ /* 0x000f220008000a00 */
[----:B------:R-:W-:Y:S01]  /*5b70*/  MOV R3, 0x0 ;  /* 0x0000000000037802 */ /* 0x000fe20000000f00 */
[----:B------:R-:W-:Y:S02]  /*5b80*/  HFMA2 R12, -RZ, RZ, 0, 5.9604644775390625e-08 ;  /* 0x00000001ff0c7431 */ /* 0x000fe400000001ff */
[----:B------:R-:W-:Y:S02]  /*5b90*/  IMAD.MOV.U32 R8, RZ, RZ, 0x192 ;  /* 0x00000192ff087424 */ /* 0x000fe400078e00ff */
[----:B------:R-:W-:Y:S01]  /*5ba0*/  IMAD.MOV.U32 R13, RZ, RZ, RZ ;  /* 0x000000ffff0d7224 */ /* 0x000fe200078e00ff */
[----:B------:R-:W5:Y:S01]  /*5bb0*/  LDCU.64 UR6, c[0x4][0x80] ;  /* 0x01001000ff0677ac */ /* 0x000f620008000a00 */
[----:B-1----:R-:W1:Y:S01]  /*5bc0*/  LDC.64 R2, c[0x4][R3] ;  /* 0x0100000003027b82 */ /* 0x002e620000000a00 */
[----:B------:R-:W2:Y:S01]  /*5bd0*/  LDCU.64 UR4, c[0x4][0x18] ;  /* 0x01000300ff0477ac */ /* 0x000ea20008000a00 */
[----:B----4-:R-:W-:Y:S01]  /*5be0*/  MOV R5, UR9 ;  /* 0x0000000900057c02 */ /* 0x010fe20008000f00 */
[----:B------:R-:W-:Y:S01]  /*5bf0*/  IMAD.U32 R4, RZ, RZ, UR8 ;  /* 0x00000008ff047e24 */ /* 0x000fe2000f8e00ff */
[----:B-----5:R-:W-:Y:S01]  /*5c00*/  MOV R7, UR7 ;  /* 0x0000000700077c02 */ /* 0x020fe20008000f00 */
[----:B------:R-:W-:Y:S01]  /*5c10*/  IMAD.U32 R6, RZ, RZ, UR6 ;  /* 0x00000006ff067e24 */ /* 0x000fe2000f8e00ff */
[----:B--2---:R-:W-:Y:S01]  /*5c20*/  MOV R11, UR5 ;  /* 0x00000005000b7c02 */ /* 0x004fe20008000f00 */
[----:B------:R-:W-:Y:S02]  /*5c30*/  IMAD.U32 R10, RZ, RZ, UR4 ;  /* 0x00000004ff0a7e24 */ /* 0x000fe4000f8e00ff */
[----:B------:R-:W-:Y:S07]  /*5c40*/  LEPC R20, `(.L_x_99) ;  /* 0x000000001014794e */ /* 0x000fee0000000000 */
[----:B-1-3--:R-:W-:Y:S05]  /*5c50*/  CALL.ABS.NOINC R2 ;  /* 0x0000000002007343 */ /* 0x00afea0003c00000 */
.L_x_99:
[----:B------:R-:W-:Y:S05]  /*5c60*/  BSYNC.RECONVERGENT B6 ;  /* 0x0000000000067941 */ /* 0x000fea0003800200 */
.L_x_98:
[-C--:B---3--:R-:W-:Y:S01]  /*5c70*/  F2FP.F16.E4M3.UNPACK_B R83, R148.reuse ;  /* 0x00000094ff53723e */ /* 0x088fe200020006ff */
[----:B------:R-:W-:Y:S05]  /*5c80*/  WARPSYNC.ALL ;  /* 0x0000000000007948 */ /* 0x000fea0003800000 */
[----:B------:R-:W-:Y:S01]  /*5c90*/  R2UR UR4, R80 ;  /* 0x00000000500472ca */ /* 0x000fe200000e0000 */
[--C-:B------:R-:W-:Y:S01]  /*5ca0*/  HADD2.F32 R82, -RZ, R83.reuse.H0_H0 ;  /* 0x20000053ff527230 */ /* 0x100fe20000004100 */
[----:B------:R-:W-:Y:S01]  /*5cb0*/  F2FP.F16.E4M3.UNPACK_B R85, R148.H1 ;  /* 0x00000094ff55723e */ /* 0x000fe200030006ff */
[----:B------:R-:W-:Y:S01]  /*5cc0*/  HADD2.F32 R83, -RZ, R83.H1_H1 ;  /* 0x30000053ff537230 */ /* 0x000fe20000004100 */
[-C--:B------:R-:W-:Y:S01]  /*5cd0*/  F2FP.F16.E4M3.UNPACK_B R87, R149.reuse ;  /* 0x00000095ff57723e */ /* 0x080fe200020006ff */
[----:B------:R-:W-:Y:S01]  /*5ce0*/  BSSY.RECONVERGENT B0, `(.L_x_100) ;  /* 0x000011d000007945 */ /* 0x000fe20003800200 */
[----:B------:R-:W-:Y:S01]  /*5cf0*/  F2FP.F16.E4M3.UNPACK_B R89, R149.H1 ;  /* 0x00000095ff59723e */ /* 0x000fe200030006ff */
[----:B------:R-:W-:Y:S01]  /*5d00*/  HADD2.F32 R84, -RZ, R85.H0_H0 ;  /* 0x20000055ff547230 */ /* 0x000fe20000004100 */
[-C--:B------:R-:W-:Y:S01]  /*5d10*/  F2FP.F16.E4M3.UNPACK_B R91, R150.reuse ;  /* 0x00000096ff5b723e */ /* 0x080fe200020006ff */
[----:B------:R-:W-:Y:S01]  /*5d20*/  HADD2.F32 R88, -RZ, R87.H1_H1 ;  /* 0x30000057ff587230 */ /* 0x000fe20000004100 */
[----:B------:R-:W-:Y:S01]  /*5d30*/  F2FP.F16.E4M3.UNPACK_B R93, R150.H1 ;  /* 0x00000096ff5d723e */ /* 0x000fe200030006ff */
[----:B------:R-:W-:Y:S01]  /*5d40*/  HADD2.F32 R86, -RZ, R85.H1_H1 ;  /* 0x30000055ff567230 */ /* 0x000fe20000004100 */
[-C--:B------:R-:W-:Y:S01]  /*5d50*/  F2FP.F16.E4M3.UNPACK_B R95, R151.reuse ;  /* 0x00000097ff5f723e */ /* 0x080fe200020006ff */
[----:B------:R-:W2:Y:S01]  /*5d60*/  LDTM.x64 R4, tmem[UR4] ;  /* 0x00000004000479ee */ /* 0x000ea20008340000 */
[----:B------:R-:W-:Y:S01]  /*5d70*/  F2FP.F16.E4M3.UNPACK_B R97, R151.H1 ;  /* 0x00000097ff61723e */ /* 0x000fe200030006ff */
[----:B------:R-:W-:Y:S01]  /*5d80*/  HADD2.F32 R85, -RZ, R87.H0_H0 ;  /* 0x20000057ff557230 */ /* 0x000fe20000004100 */
[-C--:B------:R-:W-:Y:S01]  /*5d90*/  F2FP.F16.E4M3.UNPACK_B R99, R152.reuse ;  /* 0x00000098ff63723e */ /* 0x080fe200020006ff */
[----:B------:R-:W-:Y:S01]  /*5da0*/  HADD2.F32 R87, -RZ, R89.H0_H0 ;  /* 0x20000059ff577230 */ /* 0x000fe20000004100 */
[----:B------:R-:W-:Y:S01]  /*5db0*/  F2FP.F16.E4M3.UNPACK_B R101, R152.H1 ;  /* 0x00000098ff65723e */ /* 0x000fe200030006ff */
[----:B------:R-:W-:Y:S01]  /*5dc0*/  HADD2.F32 R92, -RZ, R91.H1_H1 ;  /* 0x3000005bff5c7230 */ /* 0x000fe20000004100 */
[----:B------:R-:W-:Y:S01]  /*5dd0*/  SHF.L.U32 R199, R176, 0x4, RZ ;  /* 0x00000004b0c77819 */ /* 0x000fe200000006ff */
[----:B------:R-:W-:Y:S01]  /*5de0*/  HADD2.F32 R96, -RZ, R95.H1_H1 ;  /* 0x3000005fff607230 */ /* 0x000fe20000004100 */
[----:B------:R-:W-:Y:S01]  /*5df0*/  SHF.L.U32 R207, R175, 0x4, RZ ;  /* 0x00000004afcf7819 */ /* 0x000fe200000006ff */
[----:B------:R-:W-:Y:S01]  /*5e00*/  HADD2.F32 R100, -RZ, R99.H1_H1 ;  /* 0x30000063ff647230 */ /* 0x000fe20000004100 */
[----:B------:R-:W-:Y:S01]  /*5e10*/  IADD3 R192, PT, PT, R186, R199, RZ ;  /* 0x000000c7bac07210 */ /* 0x000fe20007ffe0ff */
[----:B------:R-:W-:Y:S01]  /*5e20*/  HADD2.F32 R90, -RZ, R89.H1_H1 ;  /* 0x30000059ff5a7230 */ /* 0x000fe20000004100 */
[----:B------:R-:W-:Y:S01]  /*5e30*/  SHF.L.U32 R205, R184, 0x4, RZ ;  /* 0x00000004b8cd7819 */ /* 0x000fe200000006ff */
[----:B------:R-:W-:Y:S01]  /*5e40*/  HADD2.F32 R89, -RZ, R91.H0_H0 ;  /* 0x2000005bff597230 */ /* 0x000fe20000004100 */
[-C--:B------:R-:W-:Y:S01]  /*5e50*/  F2FP.F16.E4M3.UNPACK_B R103, R153.reuse ;  /* 0x00000099ff67723e */ /* 0x080fe200020006ff */
[--C-:B------:R-:W-:Y:S01]  /*5e60*/  HADD2.F32 R91, -RZ, R93.reuse.H0_H0 ;  /* 0x2000005dff5b7230 */ /* 0x100fe20000004100 */
[----:B------:R-:W-:Y:S01]  /*5e70*/  IADD3 R194, PT, PT, R205, R192, RZ ;  /* 0x000000c0cdc27210 */ /* 0x000fe20007ffe0ff */
[----:B------:R-:W-:Y:S01]  /*5e80*/  HADD2.F32 R94, -RZ, R93.H1_H1 ;  /* 0x3000005dff5e7230 */ /* 0x000fe20000004100 */
[----:B------:R-:W-:Y:S01]  /*5e90*/  F2FP.F16.E4M3.UNPACK_B R105, R153.H1 ;  /* 0x00000099ff69723e */ /* 0x000fe200030006ff */
[----:B------:R-:W-:Y:S01]  /*5ea0*/  HADD2.F32 R93, -RZ, R95.H0_H0 ;  /* 0x2000005fff5d7230 */ /* 0x000fe20000004100 */
[-C--:B------:R-:W-:Y:S01]  /*5eb0*/  F2FP.F16.E4M3.UNPACK_B R107, R154.reuse ;  /* 0x0000009aff6b723e */ /* 0x080fe200020006ff */
[----:B------:R-:W-:Y:S01]  /*5ec0*/  HADD2.F32 R104, -RZ, R103.H1_H1 ;  /* 0x30000067ff687230 */ /* 0x000fe20000004100 */
[----:B------:R-:W-:Y:S01]  /*5ed0*/  F2FP.F16.E4M3.UNPACK_B R109, R154.H1 ;  /* 0x0000009aff6d723e */ /* 0x000fe200030006ff */
[C---:B--2---:R-:W-:Y:S01]  /*5ee0*/  FMUL R0, R78.reuse, R4 ;  /* 0x000000044e007220 */ /* 0x044fe20000400000 */
[C---:B-1----:R-:W-:Y:S01]  /*5ef0*/  FMUL R2, R78.reuse, R5 ;  /* 0x000000054e027220 */ /* 0x042fe20000400000 */
[C---:B------:R-:W-:Y:S01]  /*5f00*/  FMUL R4, R78.reuse, R8 ;  /* 0x000000084e047220 */ /* 0x040fe20000400000 */
[C---:B------:R-:W-:Y:S01]  /*5f10*/  FMUL R5, R78.reuse, R9 ;  /* 0x000000094e057220 */ /* 0x040fe20000400000 */
[C---:B------:R-:W-:Y:S01]  /*5f20*/  FFMA R0, R81.reuse, R82, R0 ;  /* 0x0000005251007223 */ /* 0x040fe20000000000 */
[C---:B------:R-:W-:Y:S01]  /*5f30*/  FFMA R2, R81.reuse, R83, R2 ;  /* 0x0000005351027223 */ /* 0x040fe20000000002 */
[C---:B------:R-:W-:Y:S01]  /*5f40*/  FMUL R8, R78.reuse, R12 ;  /* 0x0000000c4e087220 */ /* 0x040fe20000400000 */
[C---:B------:R-:W-:Y:S01]  /*5f50*/  FMUL R9, R78.reuse, R13 ;  /* 0x0000000d4e097220 */ /* 0x040fe20000400000 */
[C---:B------:R-:W-:Y:S01]  /*5f60*/  FMUL R12, R78.reuse, R16 ;  /* 0x000000104e0c7220 */ /* 0x040fe20000400000 */
[C---:B------:R-:W-:Y:S01]  /*5f70*/  FMUL R13, R78.reuse, R17 ;  /* 0x000000114e0d7220 */ /* 0x040fe20000400000 */
[C---:B------:R-:W-:Y:S01]  /*5f80*/  FMUL R16, R78.reuse, R20 ;  /* 0x000000144e107220 */ /* 0x040fe20000400000 */
[C---:B------:R-:W-:Y:S01]  /*5f90*/  FMUL R17, R78.reuse, R21 ;  /* 0x000000154e117220 */ /* 0x040fe20000400000 */
[C---:B------:R-:W-:Y:S01]  /*5fa0*/  FMUL R20, R78.reuse, R24 ;  /* 0x000000184e147220 */ /* 0x040fe20000400000 */
[C---:B------:R-:W-:Y:S01]  /*5fb0*/  FMUL R21, R78.reuse, R25 ;  /* 0x000000194e157220 */ /* 0x040fe20000400000 */
[----:B------:R-:W-:Y:S02]  /*5fc0*/  HADD2.F32 R108, -RZ, R107.H1_H1 ;  /* 0x3000006bff6c7230 */ /* 0x000fe40000004100 */
[C---:B------:R-:W-:Y:S01]  /*5fd0*/  FMUL R24, R78.reuse, R28 ;  /* 0x0000001c4e187220 */ /* 0x040fe20000400000 */
[C---:B------:R-:W-:Y:S01]  /*5fe0*/  FMUL R25, R78.reuse, R29 ;  /* 0x0000001d4e197220 */ /* 0x040fe20000400000 */
[C---:B------:R-:W-:Y:S01]  /*5ff0*/  FMUL R28, R78.reuse, R32 ;  /* 0x000000204e1c7220 */ /* 0x040fe20000400000 */
[C---:B------:R-:W-:Y:S01]  /*6000*/  FMUL R29, R78.reuse, R33 ;  /* 0x000000214e1d7220 */ /* 0x040fe20000400000 */
[C---:B------:R-:W-:Y:S01]  /*6010*/  FMUL R32, R78.reuse, R36 ;  /* 0x000000244e207220 */ /* 0x040fe20000400000 */
[----:B------:R-:W-:Y:S01]  /*6020*/  F2FP.F16.E4M3.UNPACK_B R111, R155 ;  /* 0x0000009bff6f723e */ /* 0x000fe200020006ff */
[C---:B------:R-:W-:Y:S01]  /*6030*/  FMUL R33, R78.reuse, R37 ;  /* 0x000000254e217220 */ /* 0x040fe20000400000 */
[C---:B------:R-:W-:Y:S01]  /*6040*/  FMUL R36, R78.reuse, R40 ;  /* 0x000000284e247220 */ /* 0x040fe20000400000 */
[----:B------:R-:W-:Y:S01]  /*6050*/  F2FP.F16.E4M3.UNPACK_B R113, R155.H1 ;  /* 0x0000009bff71723e */ /* 0x000fe200030006ff */
[C---:B------:R-:W-:Y:S01]  /*6060*/  FMUL R37, R78.reuse, R41 ;  /* 0x000000294e257220 */ /* 0x040fe20000400000 */
[----:B------:R-:W-:Y:S02]  /*6070*/  HADD2.F32 R112, -RZ, R111.H1_H1 ;  /* 0x3000006fff707230 */ /* 0x000fe40000004100 */
        /* <DEDUP_REMOVED lines=26> */
[C---:B------:R-:W-:Y:S01]  /*6220*/  FFMA R3, R81.reuse, R84, R3 ;  /* 0x0000005451037223 */ /* 0x040fe20000000003 */
[C---:B------:R-:W-:Y:S01]  /*6230*/  FFMA R7, R81.reuse, R86, R7 ;  /* 0x0000005651077223 */ /* 0x040fe20000000007 */
[----:B------:R-:W-:Y:S01]  /*6240*/  F2FP.F16.E4M3.UNPACK_B R131, R160 ;  /* 0x000000a0ff83723e */ /* 0x000fe200020006ff */
[C---:B------:R-:W-:Y:S01]  /*6250*/  FFMA R4, R81.reuse, R85, R4 ;  /* 0x0000005551047223 */ /* 0x040fe20000000004 */
[C---:B------:R-:W-:Y:S01]  /*6260*/  FFMA R5, R81.reuse, R88, R5 ;  /* 0x0000005851057223 */ /* 0x040fe20000000005 */
[----:B------:R-:W-:Y:S01]  /*6270*/  F2FP.F16.E4M3.UNPACK_B R133, R160.H1 ;  /* 0x000000a0ff85723e */ /* 0x000fe200030006ff */
[----:B------:R-:W-:Y:S01]  /*6280*/  FFMA R6, R81, R87, R6 ;  /* 0x0000005751067223 */ /* 0x000fe20000000006 */
[----:B------:R-:W-:Y:S01]  /*6290*/  F2FP.SATFINITE.E4M3.F32.PACK_AB_MERGE_C R195, R7, R3, RZ ;  /* 0x0000000307c3723e */ /* 0x000fe200048070ff */
[----:B------:R-:W-:Y:S02]  /*62a0*/  HADD2.F32 R128, -RZ, R127.H1_H1 ;  /* 0x3000007fff807230 */ /* 0x000fe40000004100 */
[----:B------:R-:W-:Y:S01]  /*62b0*/  FMUL R11, R78, R11 ;  /* 0x0000000b4e0b7220 */ /* 0x000fe20000400000 */
[----:B------:R-:W-:Y:S01]  /*62c0*/  HADD2.F32 R132, -RZ, R131.H1_H1 ;  /* 0x30000083ff847230 */ /* 0x000fe20000004100 */
[----:B------:R-:W-:Y:S01]  /*62d0*/  F2FP.SATFINITE.E4M3.F32.PACK_AB_MERGE_C R200, R2, R0, R195 ;  /* 0x0000000002c8723e */ /* 0x000fe200048070c3 */
[----:B------:R-:W-:Y:S01]  /*62e0*/  FMUL R10, R78, R14 ;  /* 0x0000000e4e0a7220 */ /* 0x000fe20000400000 */
[----:B------:R-:W-:Y:S01]  /*62f0*/  IADD3 R195, PT, PT, R186, R207, RZ ;  /* 0x000000cfbac37210 */ /* 0x000fe20007ffe0ff */
[C---:B------:R-:W-:Y:S01]  /*6300*/  FFMA R11, R81.reuse, R90, R11 ;  /* 0x0000005a510b7223 */ /* 0x040fe2000000000b */
[C---:B------:R-:W-:Y:S01]  /*6310*/  FFMA R8, R81.reuse, R89, R8 ;  /* 0x0000005951087223 */ /* 0x040fe20000000008 */
[C---:B------:R-:W-:Y:S01]  /*6320*/  FFMA R9, R81.reuse, R92, R9 ;  /* 0x0000005c51097223 */ /* 0x040fe20000000009 */
[--C-:B------:R-:W-:Y:S02]  /*6330*/  HADD2.F32 R95, -RZ, R97.reuse.H0_H0 ;  /* 0x20000061ff5f7230 */ /* 0x100fe40000004100 */
[----:B------:R-:W-:Y:S01]  /*6340*/  FFMA R10, R81, R91, R10 ;  /* 0x0000005b510a7223 */ /* 0x000fe2000000000a */
[----:B------:R-:W-:Y:S01]  /*6350*/  F2FP.SATFINITE.E4M3.F32.PACK_AB_MERGE_C R201, R11, R6, RZ ;  /* 0x000000060bc9723e */ /* 0x000fe200048070ff */
[C---:B------:R-:W-:Y:S01]  /*6360*/  FMUL R15, R78.reuse, R15 ;  /* 0x0000000f4e0f7220 */ /* 0x040fe20000400000 */
[----:B------:R-:W-:Y:S02]  /*6370*/  HADD2.F32 R98, -RZ, R97.H1_H1 ;  /* 0x30000061ff627230 */ /* 0x000fe40000004100 */
[C---:B------:R-:W-:Y:S01]  /*6380*/  FMUL R14, R78.reuse, R18 ;  /* 0x000000124e0e7220 */ /* 0x040fe20000400000 */
[----:B------:R-:W-:Y:S01]  /*6390*/  F2FP.SATFINITE.E4M3.F32.PACK_AB_MERGE_C R201, R5, R4, R201 ;  /* 0x0000000405c9723e */ /* 0x000fe200048070c9 */
[----:B------:R-:W-:Y:S02]  /*63a0*/  HADD2.F32 R97, -RZ, R99.H0_H0 ;  /* 0x20000063ff617230 */ /* 0x000fe40000004100 */
[C---:B------:R-:W-:Y:S01]  /*63b0*/  FFMA R15, R81.reuse, R94, R15 ;  /* 0x0000005e510f7223 */ /* 0x040fe2000000000f */
[C---:B------:R-:W-:Y:S01]  /*63c0*/  FFMA R12, R81.reuse, R93, R12 ;  /* 0x0000005d510c7223 */ /* 0x040fe2000000000c */
[----:B------:R-:W-:Y:S01]  /*63d0*/  FFMA R13, R81, R96, R13 ;  /* 0x00000060510d7223 */ /* 0x000fe2000000000d */
[----:B------:R-:W-:Y:S01]  /*63e0*/  F2FP.F16.E4M3.UNPACK_B R135, R161 ;  /* 0x000000a1ff87723e */ /* 0x000fe200020006ff */
[--C-:B------:R-:W-:Y:S01]  /*63f0*/  HADD2.F32 R99, -RZ, R101.reuse.H0_H0 ;  /* 0x20000065ff637230 */ /* 0x100fe20000004100 */
[----:B------:R-:W-:Y:S01]  /*6400*/  F2FP.SATFINITE.E4M3.F32.PACK_AB_MERGE_C R202, R15, R10, RZ ;  /* 0x0000000a0fca723e */ /* 0x000fe200048070ff */
[----:B------:R-:W-:Y:S01]  /*6410*/  FFMA R14, R81, R95, R14 ;  /* 0x0000005f510e7223 */ /* 0x000fe2000000000e */
[C---:B------:R-:W-:Y:S01]  /*6420*/  FMUL R19, R78.reuse, R19 ;  /* 0x000000134e137220 */ /* 0x040fe20000400000 */
[----:B------:R-:W-:Y:S01]  /*6430*/  HADD2.F32 R102, -RZ, R101.H1_H1 ;  /* 0x30000065ff667230 */ /* 0x000fe20000004100 */
[----:B------:R-:W-:Y:S01]  /*6440*/  F2FP.SATFINITE.E4M3.F32.PACK_AB_MERGE_C R202, R9, R8, R202 ;  /* 0x0000000809ca723e */ /* 0x000fe200048070ca */
[----:B------:R-:W-:Y:S02]  /*6450*/  HADD2.F32 R101, -RZ, R103.H0_H0 ;  /* 0x20000067ff657230 */ /* 0x000fe40000004100 */
[C---:B------:R-:W-:Y:S01]  /*6460*/  FFMA R19, R81.reuse, R98, R19 ;  /* 0x0000006251137223 */ /* 0x040fe20000000013 */
[C---:B------:R-:W-:Y:S01]  /*6470*/  FFMA R16, R81.reuse, R97, R16 ;  /* 0x0000006151107223 */ /* 0x040fe20000000010 */
[----:B------:R-:W-:Y:S01]  /*6480*/  FFMA R17, R81, R100, R17 ;  /* 0x0000006451117223 */ /* 0x000fe20000000011 */
[----:B------:R-:W-:Y:S02]  /*6490*/  HADD2.F32 R136, -RZ, R135.H1_H1 ;  /* 0x30000087ff887230 */ /* 0x000fe40000004100 */
[C---:B------:R-:W-:Y:S01]  /*64a0*/  FMUL R18, R78.reuse, R22 ;  /* 0x000000164e127220 */ /* 0x040fe20000400000 */
[----:B------:R-:W-:Y:S01]  /*64b0*/  F2FP.F16.E4M3.UNPACK_B R137, R161.H1 ;  /* 0x000000a1ff89723e */ /* 0x000fe200030006ff */
[C---:B------:R-:W-:Y:S01]  /*64c0*/  FMUL R23, R78.reuse, R23 ;  /* 0x000000174e177220 */ /* 0x040fe20000400000 */
[--C-:B------:R-:W-:Y:S01]  /*64d0*/  HADD2.F32 R103, -RZ, R105.reuse.H0_H0 ;  /* 0x20000069ff677230 */ /* 0x100fe20000004100 */
[----:B------:R-:W-:Y:S01]  /*64e0*/  F2FP.SATFINITE.E4M3.F32.PACK_AB_MERGE_C R203, R19, R14, RZ ;  /* 0x0000000e13cb723e */ /* 0x000fe200048070ff */
[C---:B------:R-:W-:Y:S01]  /*64f0*/  FFMA R18, R81.reuse, R99, R18 ;  /* 0x0000006351127223 */ /* 0x040fe20000000012 */
[C---:B------:R-:W-:Y:S01]  /*6500*/  FFMA R23, R81.reuse, R102, R23 ;  /* 0x0000006651177223 */ /* 0x040fe20000000017 */
[----:B------:R-:W-:Y:S01]  /*6510*/  FFMA R20, R81, R101, R20 ;  /* 0x0000006551147223 */ /* 0x000fe20000000014 */
[----:B------:R-:W-:Y:S01]  /*6520*/  F2FP.F16.E4M3.UNPACK_B R139, R162 ;  /* 0x000000a2ff8b723e */ /* 0x000fe200020006ff */
[----:B------:R-:W-:Y:S01]  /*6530*/  HADD2.F32 R106, -RZ, R105.H1_H1 ;  /* 0x30000069ff6a7230 */ /* 0x000fe20000004100 */
[----:B------:R-:W-:Y:S01]  /*6540*/  F2FP.SATFINITE.E4M3.F32.PACK_AB_MERGE_C R203, R13, R12, R203 ;  /* 0x0000000c0dcb723e */ /* 0x000fe200048070cb */
[----:B------:R-:W-:Y:S01]  /*6550*/  FFMA R21, R81, R104, R21 ;  /* 0x0000006851157223 */ /* 0x000fe20000000015 */
[----:B------:R-:W-:Y:S01]  /*6560*/  F2FP.SATFINITE.E4M3.F32.PACK_AB_MERGE_C R208, R23, R18, RZ ;  /* 0x0000001217d0723e */ /* 0x000fe200048070ff */
[----:B------:R-:W-:Y:S02]  /*6570*/  HADD2.F32 R105, -RZ, R107.H0_H0 ;  /* 0x2000006bff697230 */ /* 0x000fe40000004100 */
[C---:B------:R-:W-:Y:S01]  /*6580*/  FMUL R22, R78.reuse, R26 ;  /* 0x0000001a4e167220 */ /* 0x040fe20000400000 */
[----:B------:R1:W-:Y:S01]  /*6590*/  STS.128 [R172+UR49+0x8200], R200 ;  /* 0x008200c8ac007988 */ /* 0x0003e20008000c31 */
[----:B------:R-:W-:Y:S01]  /*65a0*/  F2FP.SATFINITE.E4M3.F32.PACK_AB_MERGE_C R208, R17, R16, R208 ;  /* 0x0000001011d0723e */ /* 0x000fe200048070d0 */
[----:B------:R-:W-:Y:S02]  /*65b0*/  HADD2.F32 R140, -RZ, R139.H1_H1 ;  /* 0x3000008bff8c7230 */ /* 0x000fe40000004100 */
[C---:B------:R-:W-:Y:S01]  /*65c0*/  FFMA R22, R81.reuse, R103, R22 ;  /* 0x0000006751167223 */ /* 0x040fe20000000016 */
[C---:B------:R-:W-:Y:S01]  /*65d0*/  FMUL R27, R78.reuse, R27 ;  /* 0x0000001b4e1b7220 */ /* 0x040fe20000400000 */
[--C-:B------:R-:W-:Y:S02]  /*65e0*/  HADD2.F32 R107, -RZ, R109.reuse.H0_H0 ;  /* 0x2000006dff6b7230 */ /* 0x100fe40000004100 */
[C---:B------:R-:W-:Y:S01]  /*65f0*/  FMUL R26, R78.reuse, R30 ;  /* 0x0000001e4e1a7220 */ /* 0x040fe20000400000 */
[----:B------:R-:W-:Y:S02]  /*6600*/  HADD2.F32 R110, -RZ, R109.H1_H1 ;  /* 0x3000006dff6e7230 */ /* 0x000fe40000004100 */
[C---:B------:R-:W-:Y:S01]  /*6610*/  FFMA R27, R81.reuse, R106, R27 ;  /* 0x0000006a511b7223 */ /* 0x040fe2000000001b */
[C---:B------:R-:W-:Y:S01]  /*6620*/  FFMA R24, R81.reuse, R105, R24 ;  /* 0x0000006951187223 */ /* 0x040fe20000000018 */
[----:B------:R-:W-:Y:S01]  /*6630*/  FFMA R25, R81, R108, R25 ;  /* 0x0000006c51197223 */ /* 0x000fe20000000019 */
[----:B------:R-:W-:Y:S01]  /*6640*/  F2FP.F16.E4M3.UNPACK_B R141, R162.H1 ;  /* 0x000000a2ff8d723e */ /* 0x000fe200030006ff */
[----:B------:R-:W-:Y:S01]  /*6650*/  HADD2.F32 R109, -RZ, R111.H0_H0 ;  /* 0x2000006fff6d7230 */ /* 0x000fe20000004100 */
[----:B------:R-:W-:Y:S01]  /*6660*/  F2FP.SATFINITE.E4M3.F32.PACK_AB_MERGE_C R209, R27, R22, RZ ;  /* 0x000000161bd1723e */ /* 0x000fe200048070ff */
[----:B------:R-:W-:Y:S01]  /*6670*/  FFMA R26, R81, R107, R26 ;  /* 0x0000006b511a7223 */ /* 0x000fe2000000001a */
[C---:B------:R-:W-:Y:S01]  /*6680*/  FMUL R31, R78.reuse, R31 ;  /* 0x0000001f4e1f7220 */ /* 0x040fe20000400000 */
[--C-:B------:R-:W-:Y:S01]  /*6690*/  HADD2.F32 R111, -RZ, R113.reuse.H0_H0 ;  /* 0x20000071ff6f7230 */ /* 0x100fe20000004100 */
[----:B------:R-:W-:Y:S01]  /*66a0*/  F2FP.SATFINITE.E4M3.F32.PACK_AB_MERGE_C R209, R21, R20, R209 ;  /* 0x0000001415d1723e */ /* 0x000fe200048070d1 */
[----:B------:R-:W-:Y:S02]  /*66b0*/  HADD2.F32 R114, -RZ, R113.H1_H1 ;  /* 0x30000071ff727230 */ /* 0x000fe40000004100 */
[C---:B------:R-:W-:Y:S01]  /*66c0*/  FFMA R31, R81.reuse, R110, R31 ;  /* 0x0000006e511f7223 */ /* 0x040fe2000000001f */
[C---:B------:R-:W-:Y:S01]  /*66d0*/  FFMA R28, R81.reuse, R109, R28 ;  /* 0x0000006d511c7223 */ /* 0x040fe2000000001c */
[----:B------:R-:W-:Y:S01]  /*66e0*/  FFMA R29, R81, R112, R29 ;  /* 0x00000070511d7223 */ /* 0x000fe2000000001d */
[----:B------:R-:W-:Y:S02]  /*66f0*/  HADD2.F32 R113, -RZ, R115.H0_H0 ;  /* 0x20000073ff717230 */ /* 0x000fe40000004100 */
[C---:B------:R-:W-:Y:S01]  /*6700*/  FMUL R30, R78.reuse, R34 ;  /* 0x000000224e1e7220 */ /* 0x040fe20000400000 */
[----:B------:R-:W-:Y:S01]  /*6710*/  F2FP.F16.E4M3.UNPACK_B R143, R163 ;  /* 0x000000a3ff8f723e */ /* 0x000fe200020006ff */
[C---:B------:R-:W-:Y:S01]  /*6720*/  FMUL R35, R78.reuse, R35 ;  /* 0x000000234e237220 */ /* 0x040fe20000400000 */
[----:B------:R-:W-:Y:S01]  /*6730*/  HADD2.F32 R115, -RZ, R117.H0_H0 ;  /* 0x20000075ff737230 */ /* 0x000fe20000004100 */
[----:B------:R-:W-:Y:S01]  /*6740*/  F2FP.SATFINITE.E4M3.F32.PACK_AB_MERGE_C R210, R31, R26, RZ ;  /* 0x0000001a1fd2723e */ /* 0x000fe200048070ff */
[C---:B------:R-:W-:Y:S01]  /*6750*/  FFMA R30, R81.reuse, R111, R30 ;  /* 0x0000006f511e7223 */ /* 0x040fe2000000001e */
[C---:B------:R-:W-:Y:S01]  /*6760*/  FFMA R35, R81.reuse, R114, R35 ;  /* 0x0000007251237223 */ /* 0x040fe20000000023 */
[C---:B------:R-:W-:Y:S01]  /*6770*/  FFMA R32, R81.reuse, R113, R32 ;  /* 0x0000007151207223 */ /* 0x040fe20000000020 */
[----:B------:R-:W-:Y:S01]  /*6780*/  F2FP.F16.E4M3.UNPACK_B R145, R163.H1 ;  /* 0x000000a3ff91723e */ /* 0x000fe200030006ff */
[----:B------:R-:W-:Y:S01]  /*6790*/  FFMA R33, R81, R116, R33 ;  /* 0x0000007451217223 */ /* 0x000fe20000000021 */
[----:B------:R-:W-:Y:S01]  /*67a0*/  F2FP.SATFINITE.E4M3.F32.PACK_AB_MERGE_C R210, R25, R24, R210 ;  /* 0x0000001819d2723e */ /* 0x000fe200048070d2 */
[----:B------:R-:W-:Y:S01]  /*67b0*/  HADD2.F32 R144, -RZ, R143.H1_H1 ;  /* 0x3000008fff907230 */ /* 0x000fe20000004100 */
[----:B------:R-:W-:Y:S01]  /*67c0*/  F2FP.SATFINITE.E4M3.F32.PACK_AB_MERGE_C R211, R35, R30, RZ ;  /* 0x0000001e23d3723e */ /* 0x000fe200048070ff */
[----:B------:R-:W-:Y:S02]  /*67d0*/  HADD2.F32 R118, -RZ, R117.H1_H1 ;  /* 0x30000075ff767230 */ /* 0x000fe40000004100 */
[C---:B------:R-:W-:Y:S01]  /*67e0*/  FMUL R34, R78.reuse, R38 ;  /* 0x000000264e227220 */ /* 0x040fe20000400000 */
[----:B------:R-:W-:Y:S01]  /*67f0*/  HADD2.F32 R117, -RZ, R119.H0_H0 ;  /* 0x20000077ff757230 */ /* 0x000fe20000004100 */
[----:B------:R-:W-:Y:S01]  /*6800*/  F2FP.SATFINITE.E4M3.F32.PACK_AB_MERGE_C R211, R29, R28, R211 ;  /* 0x0000001c1dd3723e */ /* 0x000fe200048070d3 */
[C---:B------:R-:W-:Y:S01]  /*6810*/  FMUL R39, R78.reuse, R39 ;  /* 0x000000274e277220 */ /* 0x040fe20000400000 */
[--C-:B------:R-:W-:Y:S02]  /*6820*/  HADD2.F32 R119, -RZ, R121.reuse.H0_H0 ;  /* 0x20000079ff777230 */ /* 0x100fe40000004100 */
[C---:B------:R-:W-:Y:S01]  /*6830*/  FFMA R34, R81.reuse, R115, R34 ;  /* 0x0000007351227223 */ /* 0x040fe20000000022 */
[----:B------:R-:W-:Y:S01]  /*6840*/  HADD2.F32 R122, -RZ, R121.H1_H1 ;  /* 0x30000079ff7a7230 */ /* 0x000fe20000004100 */
[----:B------:R1:W-:Y:S01]  /*6850*/  STS.128 [R192+0x8010], R208 ;  /* 0x008010d0c0007388 */ /* 0x0003e20000000c00 */
[----:B------:R-:W-:Y:S02]  /*6860*/  HADD2.F32 R121, -RZ, R123.H0_H0 ;  /* 0x2000007bff797230 */ /* 0x000fe40000004100 */
[C---:B------:R-:W-:Y:S01]  /*6870*/  FFMA R39, R81.reuse, R118, R39 ;  /* 0x0000007651277223 */ /* 0x040fe20000000027 */
[C---:B------:R-:W-:Y:S01]  /*6880*/  FFMA R36, R81.reuse, R117, R36 ;  /* 0x0000007551247223 */ /* 0x040fe20000000024 */
[----:B------:R-:W-:Y:S01]  /*6890*/  FFMA R37, R81, R120, R37 ;  /* 0x0000007851257223 */ /* 0x000fe20000000025 */
[C---:B------:R-:W-:Y:S01]  /*68a0*/  FMUL R38, R78.reuse, R42 ;  /* 0x0000002a4e267220 */ /* 0x040fe20000400000 */
[----:B------:R-:W-:Y:S01]  /*68b0*/  ISETP.NE.AND P0, PT, R189, RZ, PT ;  /* 0x000000ffbd00720c */ /* 0x000fe20003f05270 */
[C---:B------:R-:W-:Y:S01]  /*68c0*/  FMUL R43, R78.reuse, R43 ;  /* 0x0000002b4e2b7220 */ /* 0x040fe20000400000 */
[--C-:B------:R-:W-:Y:S01]  /*68d0*/  HADD2.F32 R123, -RZ, R125.reuse.H0_H0 ;  /* 0x2000007dff7b7230 */ /* 0x100fe20000004100 */
[----:B------:R-:W-:Y:S01]  /*68e0*/  F2FP.SATFINITE.E4M3.F32.PACK_AB_MERGE_C R212, R39, R34, RZ ;  /* 0x0000002227d4723e */ /* 0x000fe200048070ff */
[C---:B------:R-:W-:Y:S01]  /*68f0*/  FFMA R38, R81.reuse, R119, R38 ;  /* 0x0000007751267223 */ /* 0x040fe20000000026 */
[C---:B------:R-:W-:Y:S01]  /*6900*/  FFMA R43, R81.reuse, R122, R43 ;  /* 0x0000007a512b7223 */ /* 0x040fe2000000002b */
[----:B------:R-:W-:Y:S01]  /*6910*/  FFMA R40, R81, R121, R40 ;  /* 0x0000007951287223 */ /* 0x000fe20000000028 */
[----:B------:R-:W-:Y:S01]  /*6920*/  F2FP.SATFINITE.E4M3.F32.PACK_AB_MERGE_C R212, R33, R32, R212 ;  /* 0x0000002021d4723e */ /* 0x000fe200048070d4 */
[----:B------:R-:W-:Y:S01]  /*6930*/  FFMA R41, R81, R124, R41 ;  /* 0x0000007c51297223 */ /* 0x000fe20000000029 */
[----:B------:R-:W-:Y:S01]  /*6940*/  HADD2.F32 R126, -RZ, R125.H1_H1 ;  /* 0x3000007dff7e7230 */ /* 0x000fe20000004100 */
[----:B------:R-:W-:Y:S01]  /*6950*/  F2FP.SATFINITE.E4M3.F32.PACK_AB_MERGE_C R213, R43, R38, RZ ;  /* 0x000000262bd5723e */ /* 0x000fe200048070ff */
[----:B------:R-:W-:Y:S02]  /*6960*/  HADD2.F32 R125, -RZ, R127.H0_H0 ;  /* 0x2000007fff7d7230 */ /* 0x000fe40000004100 */
[C---:B------:R-:W-:Y:S01]  /*6970*/  FMUL R42, R78.reuse, R46 ;  /* 0x0000002e4e2a7220 */ /* 0x040fe20000400000 */
[----:B------:R-:W-:Y:S01]  /*6980*/  FMUL R47, R78, R47 ;  /* 0x0000002f4e2f7220 */ /* 0x000fe20000400000 */
[--C-:B------:R-:W-:Y:S01]  /*6990*/  HADD2.F32 R127, -RZ, R129.reuse.H0_H0 ;  /* 0x20000081ff7f7230 */ /* 0x100fe20000004100 */
[----:B------:R-:W-:Y:S01]  /*69a0*/  F2FP.SATFINITE.E4M3.F32.PACK_AB_MERGE_C R213, R37, R36, R213 ;  /* 0x0000002425d5723e */ /* 0x000fe200048070d5 */
[C---:B------:R-:W-:Y:S01]  /*69b0*/  FFMA R42, R81.reuse, R123, R42 ;  /* 0x0000007b512a7223 */ /* 0x040fe2000000002a */
[C---:B------:R-:W-:Y:S01]  /*69c0*/  FFMA R47, R81.reuse, R126, R47 ;  /* 0x0000007e512f7223 */ /* 0x040fe2000000002f */
[C---:B------:R-:W-:Y:S01]  /*69d0*/  FFMA R44, R81.reuse, R125, R44 ;  /* 0x0000007d512c7223 */ /* 0x040fe2000000002c */
[----:B------:R-:W-:Y:S01]  /*69e0*/  ISETP.NE.AND P6, PT, R198, RZ, PT ;  /* 0x000000ffc600720c */ /* 0x000fe20003fc5270 */
[----:B------:R-:W-:Y:S01]  /*69f0*/  FFMA R45, R81, R128, R45 ;  /* 0x00000080512d7223 */ /* 0x000fe2000000002d */
[----:B------:R-:W-:Y:S01]  /*6a00*/  HADD2.F32 R130, -RZ, R129.H1_H1 ;  /* 0x30000081ff827230 */ /* 0x000fe20000004100 */
[----:B------:R-:W-:Y:S01]  /*6a10*/  F2FP.SATFINITE.E4M3.F32.PACK_AB_MERGE_C R214, R47, R42, RZ ;  /* 0x0000002a2fd6723e */ /* 0x000fe200048070ff */
[----:B------:R-:W-:Y:S02]  /*6a20*/  HADD2.F32 R129, -RZ, R131.H0_H0 ;  /* 0x20000083ff817230 */ /* 0x000fe40000004100 */
[C---:B------:R-:W-:Y:S01]  /*6a30*/  FMUL R46, R78.reuse, R50 ;  /* 0x000000324e2e7220 */ /* 0x040fe20000400000 */
[C---:B------:R-:W-:Y:S01]  /*6a40*/  FMUL R51, R78.reuse, R51 ;  /* 0x000000334e337220 */ /* 0x040fe20000400000 */
[--C-:B------:R-:W-:Y:S02]  /*6a50*/  HADD2.F32 R131, -RZ, R133.reuse.H0_H0 ;  /* 0x20000085ff837230 */ /* 0x100fe40000004100 */
[C---:B------:R-:W-:Y:S01]  /*6a60*/  FMUL R50, R78.reuse, R54 ;  /* 0x000000364e327220 */ /* 0x040fe20000400000 */
[C---:B------:R-:W-:Y:S01]  /*6a70*/  FFMA R46, R81.reuse, R127, R46 ;  /* 0x0000007f512e7223 */ /* 0x040fe2000000002e */
[----:B------:R-:W-:Y:S02]  /*6a80*/  HADD2.F32 R134, -RZ, R133.H1_H1 ;  /* 0x30000085ff867230 */ /* 0x000fe40000004100 */
[C---:B------:R-:W-:Y:S01]  /*6a90*/  FFMA R51, R81.reuse, R130, R51 ;  /* 0x0000008251337223 */ /* 0x040fe20000000033 */
[----:B------:R-:W-:Y:S02]  /*6aa0*/  HADD2.F32 R133, -RZ, R135.H0_H0 ;  /* 0x20000087ff857230 */ /* 0x000fe40000004100 */
[C---:B------:R-:W-:Y:S01]  /*6ab0*/  FMUL R55, R78.reuse, R55 ;  /* 0x000000374e377220 */ /* 0x040fe20000400000 */
[C---:B------:R-:W-:Y:S01]  /*6ac0*/  FFMA R48, R81.reuse, R129, R48 ;  /* 0x0000008151307223 */ /* 0x040fe20000000030 */
[C---:B------:R-:W-:Y:S01]  /*6ad0*/  FFMA R49, R81.reuse, R132, R49 ;  /* 0x0000008451317223 */ /* 0x040fe20000000031 */
[--C-:B------:R-:W-:Y:S02]  /*6ae0*/  HADD2.F32 R135, -RZ, R137.reuse.H0_H0 ;  /* 0x20000089ff877230 */ /* 0x100fe40000004100 */
[C---:B------:R-:W-:Y:S01]  /*6af0*/  FFMA R50, R81.reuse, R131, R50 ;  /* 0x0000008351327223 */ /* 0x040fe20000000032 */
[----:B------:R-:W-:Y:S02]  /*6b00*/  HADD2.F32 R138, -RZ, R137.H1_H1 ;  /* 0x30000089ff8a7230 */ /* 0x000fe40000004100 */
[C---:B------:R-:W-:Y:S01]  /*6b10*/  FMUL R54, R78.reuse, R58 ;  /* 0x0000003a4e367220 */ /* 0x040fe20000400000 */
[----:B------:R-:W-:Y:S02]  /*6b20*/  HADD2.F32 R137, -RZ, R139.H0_H0 ;  /* 0x2000008bff897230 */ /* 0x000fe40000004100 */
[C---:B------:R-:W-:Y:S01]  /*6b30*/  FFMA R55, R81.reuse, R134, R55 ;  /* 0x0000008651377223 */ /* 0x040fe20000000037 */
        /* <DEDUP_REMOVED lines=16> */
[----:B------:R-:W-:Y:S01]  /*6c40*/  FFMA R63, R81, R142, R63 ;  /* 0x0000008e513f7223 */ /* 0x000fe2000000003f */
[----:B------:R-:W-:Y:S01]  /*6c50*/  FMUL R67, R78, R67 ;  /* 0x000000434e437220 */ /* 0x000fe20000400000 */
[----:B------:R-:W-:Y:S01]  /*6c60*/  F2FP.SATFINITE.E4M3.F32.PACK_AB_MERGE_C R215, R51, R46, RZ ;  /* 0x0000002e33d7723e */ /* 0x000fe200048070ff */
[C---:B------:R-:W-:Y:S01]  /*6c70*/  FFMA R60, R81.reuse, R141, R60 ;  /* 0x0000008d513c7223 */ /* 0x040fe2000000003c */
[C---:B------:R-:W-:Y:S01]  /*6c80*/  FFMA R61, R81.reuse, R144, R61 ;  /* 0x00000090513d7223 */ /* 0x040fe2000000003d */
[C---:B------:R-:W-:Y:S01]  /*6c90*/  FFMA R62, R81.reuse, R143, R62 ;  /* 0x0000008f513e7223 */ /* 0x040fe2000000003e */
[----:B------:R-:W-:Y:S01]  /*6ca0*/  FFMA R67, R81, R146, R67 ;  /* 0x0000009251437223 */ /* 0x000fe20000000043 */
[----:B------:R-:W-:Y:S02]  /*6cb0*/  F2FP.SATFINITE.E4M3.F32.PACK_AB_MERGE_C R214, R41, R40, R214 ;  /* 0x0000002829d6723e */ /* 0x000fe400048070d6 */
[----:B------:R-:W-:Y:S02]  /*6cc0*/  F2FP.SATFINITE.E4M3.F32.PACK_AB_MERGE_C R215, R45, R44, R215 ;  /* 0x0000002c2dd7723e */ /* 0x000fe400048070d7 */
[----:B------:R-:W-:Y:S02]  /*6cd0*/  F2FP.SATFINITE.E4M3.F32.PACK_AB_MERGE_C R216, R55, R50, RZ ;  /* 0x0000003237d8723e */ /* 0x000fe400048070ff */
[----:B------:R-:W-:Y:S01]  /*6ce0*/  F2FP.SATFINITE.E4M3.F32.PACK_AB_MERGE_C R217, R59, R54, RZ ;  /* 0x000000363bd9723e */ /* 0x000fe200048070ff */
[----:B------:R1:W-:Y:S01]  /*6cf0*/  STS.128 [R195+0x8020], R212 ;  /* 0x008020d4c3007388 */ /* 0x0003e20000000c00 */
[----:B------:R-:W-:Y:S02]  /*6d00*/  F2FP.SATFINITE.E4M3.F32.PACK_AB_MERGE_C R218, R63, R58, RZ ;  /* 0x0000003a3fda723e */ /* 0x000fe400048070ff */
[----:B------:R-:W-:Y:S02]  /*6d10*/  F2FP.SATFINITE.E4M3.F32.PACK_AB_MERGE_C R219, R67, R62, RZ ;  /* 0x0000003e43db723e */ /* 0x000fe400048070ff */
[----:B------:R-:W-:Y:S02]  /*6d20*/  F2FP.SATFINITE.E4M3.F32.PACK_AB_MERGE_C R216, R49, R48, R216 ;  /* 0x0000003031d8723e */ /* 0x000fe400048070d8 */
[----:B------:R-:W-:Y:S02]  /*6d30*/  F2FP.SATFINITE.E4M3.F32.PACK_AB_MERGE_C R217, R53, R52, R217 ;  /* 0x0000003435d9723e */ /* 0x000fe400048070d9 */
[----:B------:R-:W-:Y:S02]  /*6d40*/  F2FP.SATFINITE.E4M3.F32.PACK_AB_MERGE_C R218, R57, R56, R218 ;  /* 0x0000003839da723e */ /* 0x000fe400048070da */
[----:B------:R-:W-:Y:S02]  /*6d50*/  F2FP.SATFINITE.E4M3.F32.PACK_AB_MERGE_C R219, R61, R60, R219 ;  /* 0x0000003c3ddb723e */ /* 0x000fe400048070db */
[----:B------:R-:W-:Y:S02]  /*6d60*/  LEA R204, R181, UR49, 0x3 ;  /* 0x00000031b5cc7c11 */ /* 0x000fe4000f8e18ff */
[----:B------:R-:W-:Y:S01]  /*6d70*/  @P6 SHF.L.U32 R221, R180, 0x1f, RZ ;  /* 0x0000001fb4dd6819 */ /* 0x000fe200000006ff */
[----:B------:R1:W-:Y:S01]  /*6d80*/  STS.128 [R194+0x8010], R216 ;  /* 0x008010d8c2007388 */ /* 0x0003e20000000c00 */
[----:B------:R-:W-:Y:S01]  /*6d90*/  @!PT LDS RZ, [RZ] ;  /* 0x00000000fffff984 */ /* 0x000fe20000000800 */
[----:B------:R-:W-:Y:S01]  /*6da0*/  @!PT LDS RZ, [RZ] ;  /* 0x00000000fffff984 */ /* 0x000fe20000000800 */
[----:B------:R-:W-:Y:S01]  /*6db0*/  @!PT LDS RZ, [RZ] ;  /* 0x00000000fffff984 */ /* 0x000fe20000000800 */
[----:B------:R-:W-:Y:S01]  /*6dc0*/  @!PT LDS RZ, [RZ] ;  /* 0x00000000fffff984 */ /* 0x000fe20000000800 */
[----:B------:R2:W-:Y:S07]  /*6dd0*/  MEMBAR.ALL.CTA ;  /* 0x0000000000007992 */ /* 0x0005ee0000008000 */
[----:B--2---:R-:W2:Y:S02]  /*6de0*/  FENCE.VIEW.ASYNC.S ;  /* 0x00000000000073c6 */ /* 0x004ea40000000000 */
[----:B--2---:R-:W-:Y:S06]  /*6df0*/  BAR.SYNC.DEFER_BLOCKING 0x1, 0x80 ;  /* 0x0042000000007b1d */ /* 0x004fec0000010000 */
[----:B------:R-:W-:Y:S05]  /*6e00*/  @P0 BRA `(.L_x_101) ;  /* 0x0000000000280947 */ /* 0x000fea0003800000 */
[----:B------:R-:W-:Y:S02]  /*6e10*/  UIADD3 UR4, UPT, UPT, UR49, 0x8200, URZ ;  /* 0x0000820031047890 */ /* 0x000fe4000fffe0ff */
[----:B------:R-:W-:Y:S01]  /*6e20*/  UIADD3 UR6, UP0, UPT, UR52, 0x680, URZ ;  /* 0x0000068034067890 */ /* 0x000fe2000ff1e0ff */
[----:B------:R-:W-:Y:S03]  /*6e30*/  UMOV UR43, UR36 ;  /* 0x00000024002b7c82 */ /* 0x000fe60008000000 */
[----:B------:R-:W-:Y:S01]  /*6e40*/  MOV R188, UR4 ;  /* 0x0000000400bc7c02 */ /* 0x000fe20008000f00 */
[----:B------:R-:W-:Y:S03]  /*6e50*/  UIADD3.X UR7, UPT, UPT, URZ, UR53, URZ, UP0, !UPT ;  /* 0x00000035ff077290 */ /* 0x000fe600087fe4ff */
[----:B------:R-:W-:Y:S11]  /*6e60*/  R2UR UR40, R188 ;  /* 0x00000000bc2872ca */ /* 0x000ff600000e0000 */
[----:B------:R-:W-:Y:S02]  /*6e70*/  @!UPT UIADD3 URZ, UPT, UPT, URZ, URZ, URZ ;  /* 0x000000fffffff290 */ /* 0x000fe4000fffe0ff */
[----:B------:R2:W-:Y:S01]  /*6e80*/  UTMASTG.3D [UR40], [UR6] ;  /* 0x00000028060073b5 */ /* 0x0005e20008010000 */
[----:B------:R0:W-:Y:S01]  /*6e90*/  UTMACMDFLUSH ;  /* 0x00000000000079b7 */ /* 0x0001e20000000000 */
[----:B--2---:R-:W-:Y:S04]  /*6ea0*/  DEPBAR.LE SB0, 0x1 ;  /* 0x000080400000791a */ /* 0x004fe80000000000 */
.L_x_101:
[----:B------:R-:W-:Y:S05]  /*6eb0*/  BSYNC.RECONVERGENT B0 ;  /* 0x0000000000007941 */ /* 0x000fea0003800200 */
.L_x_100:
[----:B------:R-:W-:Y:S06]  /*6ec0*/  BAR.SYNC.DEFER_BLOCKING 0x1, 0x80 ;  /* 0x0042000000007b1d */ /* 0x000fec0000010000 */
[----:B------:R-:W2:Y:S01]  /*6ed0*/  @P6 SYNCS.PHASECHK.TRANS64.TRYWAIT P0, [R204+URZ+0x70], R221 ;  /* 0x000070ddcc0065a7 */ /* 0x000ea200080011ff */
[----:B------:R-:W-:Y:S01]  /*6ee0*/  BSSY B1, `(.L_x_102) ;  /* 0x0000023000017945 */ /* 0x000fe20003800000 */
[----:B--2---:R-:W-:Y:S03]  /*6ef0*/  @P6 SEL R196, RZ, 0x1, !P0 ;  /* 0x00000001ffc46807 */ /* 0x004fe60004000000 */
[----:B------:R-:W-:Y:S05]  /*6f00*/  @!P6 BRA `(.L_x_103) ;  /* 0x000000000080e947 */ /* 0x000fea0003800000 */
[----:B------:R-:W-:Y:S01]  /*6f10*/  ISETP.NE.AND P1, PT, R197, RZ, PT ;  /* 0x000000ffc500720c */ /* 0x000fe20003f25270 */
[----:B------:R-:W-:Y:S01]  /*6f20*/  BSSY B0, `(.L_x_104) ;  /* 0x000000a000007945 */ /* 0x000fe20003800000 */
[----:B------:R-:W-:Y:S11]  /*6f30*/  ISETP.NE.AND P0, PT, R196, RZ, PT ;  /* 0x000000ffc400720c */ /* 0x000ff60003f05270 */
[----:B------:R-:W-:Y:S04]  /*6f40*/  @P1 IMAD R0, R181, 0x2000, R186 ;  /* 0x00002000b5001824 */ /* 0x000fe800078e02ba */
[C---:B------:R-:W-:Y:S01]  /*6f50*/  @P1 IMAD.IADD R6, R0.reuse, 0x1, R199 ;  /* 0x0000000100061824 */ /* 0x040fe200078e02c7 */
[----:B------:R-:W-:Y:S03]  /*6f60*/  @P1 IADD3 R4, PT, PT, R0, R207, RZ ;  /* 0x000000cf00041210 */ /* 0x000fe60007ffe0ff */
[----:B------:R-:W-:Y:S01]  /*6f70*/  @P1 IMAD.IADD R2, R205, 0x1, R6 ;  /* 0x00000001cd021824 */ /* 0x000fe200078e0206 */
[----:B------:R-:W-:Y:S06]  /*6f80*/  @P0 BRA `(.L_x_105) ;  /* 0x00000000000c0947 */ /* 0x000fec0003800000 */
[----:B------:R-:W-:Y:S04]  /*6f90*/  SHF.L.U32 R3, R180, 0x1f, RZ ;  /* 0x0000001fb4037819 */ /* 0x000fe800000006ff */
[----:B------:R-:W2:Y:S02]  /*6fa0*/  SYNCS.PHASECHK.TRANS64.TRYWAIT P0, [R204+URZ+0x70], R3 ;  /* 0x00007003cc0075a7 */ /* 0x000ea400080011ff */
[----:B--2---:R-:W-:Y:S05]  /*6fb0*/  @!P0 BRA `(.L_x_106) ;  /* 0x0000004c00148947 */ /* 0x004fea0003800000 */
.L_x_105:
[----:B------:R-:W-:Y:S05]  /*6fc0*/  BSYNC B0 ;  /* 0x0000000000007941 */ /* 0x000fea0003800000 */
.L_x_104:
[----:B------:R-:W-:Y:S01]  /*6fd0*/  ISETP.NE.AND P0, PT, R197, RZ, PT ;  /* 0x000000ffc500720c */ /* 0x000fe20003f05270 */
[----:B--2---:R-:W-:Y:S02]  /*6fe0*/  VIADD R204, R204, 0x90 ;  /* 0x00000090cccc7836 */ /* 0x004fe40000000000 */
[----:B------:R-:W-:Y:S02]  /*6ff0*/  IMAD.U32 R3, RZ, RZ, UR37 ;  /* 0x00000025ff037e24 */ /* 0x000fe4000f8e00ff */
[----:B------:R-:W-:Y:S03]  /*7000*/  VIADD R181, R181, 0x1 ;  /* 0x00000001b5b57836 */ /* 0x000fe60000000000 */
[----:B------:R-:W-:Y:S05]  /*7010*/  PRMT R3, R3, 0x654, R204 ;  /* 0x0000065403037816 */ /* 0x000fea00000000cc */
[----:B------:R2:W3:Y:S04]  /*7020*/  @P0 LDS.128 R148, [R0] ;  /* 0x0000000000940984 */ /* 0x0004e80000000c00 */
[----:B------:R2:W4:Y:S04]  /*7030*/  @P0 LDS.128 R156, [R4+0x20] ;  /* 0x00002000049c0984 */ /* 0x0005280000000c00 */
        /* <DEDUP_REMOVED lines=9> */
[----:B------:R-:W-:Y:S01]  /*70d0*/  SEL R181, R181, RZ, P0 ;  /* 0x000000ffb5b57207 */ /* 0x000fe20000000000 */
[----:B-----5:R5:W-:Y:S02]  /*70e0*/  SYNCS.ARRIVE.TRANS64.RED.A1T0 RZ, [R3+URZ], RZ ;  /* 0x000000ff03ff79a7 */ /* 0x020be400081004ff */
[----:B-----5:R-:W-:Y:S04]  /*70f0*/  SEL R3, RZ, 0x1, P0 ;  /* 0x00000001ff037807 */ /* 0x020fe80000000000 */
[----:B--234-:R-:W-:Y:S02]  /*7100*/  LOP3.LUT R180, R180, R3, RZ, 0x3c, !PT ;  /* 0x00000003b4b47212 */ /* 0x01cfe400078e3cff */
.L_x_103:
[----:B------:R-:W-:Y:S05]  /*7110*/  BSYNC B1 ;  /* 0x0000000000017941 */ /* 0x000fea0003800000 */
.L_x_102:
[----:B------:R-:W-:Y:S01]  /*7120*/  VIADD R0, R80, 0x40 ;  /* 0x0000004050007836 */ /* 0x000fe20000000000 */
[----:B------:R-:W-:Y:S04]  /*7130*/  BSSY.RECONVERGENT B6, `(.L_x_107) ;  /* 0x0000015000067945 */ /* 0x000fe80003800200 */
[----:B------:R-:W-:Y:S04]  /*7140*/  SHF.R.U32.HI R0, RZ, 0x15, R0 ;  /* 0x00000015ff007819 */ /* 0x000fe80000011600 */
[----:B------:R-:W-:Y:S11]  /*7150*/  LOP3.LUT P0, RZ, R0, 0x3, R173, 0x48, !PT ;  /* 0x0000000300ff7812 */ /* 0x000ff600078048ad */
[----:B------:R-:W-:Y:S02]  /*7160*/  @!UPT UIADD3 URZ, UPT, UPT, URZ, URZ, URZ ;  /* 0x000000fffffff290 */ /* 0x000fe4000fffe0ff */
[----:B------:R-:W-:Y:S05]  /*7170*/  @!P0 BRA `(.L_x_108) ;  /* 0x0000000000408947 */ /* 0x000fea0003800000 */
[----:B------:R-:W2:Y:S01]  /*7180*/  LDCU.64 UR8, c[0x4][0x78] ;  /* 0x01000f00ff0877ac */ /* 0x000ea20008000a00 */
[----:B------:R-:W-:Y:S01]  /*7190*/  MOV R3, 0x0 ;  /* 0x0000000000037802 */ /* 0x000fe20000000f00 */
[----:B------:R-:W-:Y:S02]  /*71a0*/  HFMA2 R12, -RZ, RZ, 0, 5.9604644775390625e-08 ;  /* 0x00000001ff0c7431 */ /* 0x000fe400000001ff */
[----:B------:R-:W-:Y:S02]  /*71b0*/  IMAD.MOV.U32 R8, RZ, RZ, 0x192 ;  /* 0x00000192ff087424 */ /* 0x000fe400078e00ff */
[----:B------:R-:W-:Y:S01]  /*71c0*/  IMAD.MOV.U32 R13, RZ, RZ, RZ ;  /* 0x000000ffff0d7224 */ /* 0x000fe200078e00ff */
[----:B------:R-:W3:Y:S01]  /*71d0*/  LDCU.64 UR6, c[0x4][0x80] ;  /* 0x01001000ff0677ac */ /* 0x000ee20008000a00 */
[----:B------:R-:W4:Y:S01]  /*71e0*/  LDC.64 R2, c[0x4][R3] ;  /* 0x0100000003027b82 */ /* 0x000f220000000a00 */
[----:B------:R-:W5:Y:S01]  /*71f0*/  LDCU.64 UR4, c[0x4][0x18] ;  /* 0x01000300ff0477ac */ /* 0x000f620008000a00 */
[----:B--2---:R-:W-:Y:S01]  /*7200*/  MOV R5, UR9 ;  /* 0x0000000900057c02 */ /* 0x004fe20008000f00 */
[----:B------:R-:W-:Y:S01]  /*7210*/  IMAD.U32 R4, RZ, RZ, UR8 ;  /* 0x00000008ff047e24 */ /* 0x000fe2000f8e00ff */
[----:B---3--:R-:W-:Y:S01]  /*7220*/  MOV R7, UR7 ;  /* 0x0000000700077c02 */ /* 0x008fe20008000f00 */
[----:B------:R-:W-:Y:S01]  /*7230*/  IMAD.U32 R6, RZ, RZ, UR6 ;  /* 0x00000006ff067e24 */ /* 0x000fe2000f8e00ff */
[----:B-----5:R-:W-:Y:S01]  /*7240*/  MOV R11, UR5 ;  /* 0x00000005000b7c02 */ /* 0x020fe20008000f00 */
[----:B------:R-:W-:Y:S02]  /*7250*/  IMAD.U32 R10, RZ, RZ, UR4 ;  /* 0x00000004ff0a7e24 */ /* 0x000fe4000f8e00ff */
[----:B------:R-:W-:Y:S07]  /*7260*/  LEPC R20, `(.L_x_108) ;  /* 0x000000001014794e */ /* 0x000fee0000000000 */
[----:B-1--4-:R-:W-:Y:S05]  /*7270*/  CALL.ABS.NOINC R2 ;  /* 0x0000000002007343 */ /* 0x012fea0003c00000 */
.L_x_108:
[----:B------:R-:W-:Y:S05]  /*7280*/  BSYNC.RECONVERGENT B6 ;  /* 0x0000000000067941 */ /* 0x000fea0003800200 */
.L_x_107:
[----:B------:R-:W-:Y:S01]  /*7290*/  F2FP.F16.E4M3.UNPACK_B R4, R149 ;  /* 0x00000095ff04723e */ /* 0x000fe200020006ff */
[----:B------:R-:W-:Y:S05]  /*72a0*/  WARPSYNC.ALL ;  /* 0x0000000000007948 */ /* 0x000fea0003800000 */
[----:B------:R-:W-:Y:S01]  /*72b0*/  R2UR UR4, R80 ;  /* 0x00000000500472ca */ /* 0x000fe200000e0000 */
[--C-:B------:R-:W-:Y:S01]  /*72c0*/  HADD2.F32 R88, -RZ, R4.reuse.H0_H0 ;  /* 0x20000004ff587230 */ /* 0x100fe20000004100 */
[-C--:B------:R-:W-:Y:S01]  /*72d0*/  F2FP.F16.E4M3.UNPACK_B R0, R148.reuse ;  /* 0x00000094ff00723e */ /* 0x080fe200020006ff */
[----:B------:R-:W-:Y:S01]  /*72e0*/  HADD2.F32 R83, -RZ, R4.H1_H1 ;  /* 0x30000004ff537230 */ /* 0x000fe20000004100 */
[----:B------:R-:W-:Y:S01]  /*72f0*/  F2FP.F16.E4M3.UNPACK_B R4, R151 ;  /* 0x00000097ff04723e */ /* 0x000fe200020006ff */
[----:B------:R-:W-:Y:S01]  /*7300*/  BSSY.RECONVERGENT B0, `(.L_x_109) ;  /* 0x0000116000007945 */ /* 0x000fe20003800200 */
[----:B------:R-:W-:Y:S01]  /*7310*/  F2FP.F16.E4M3.UNPACK_B R3, R148.H1 ;  /* 0x00000094ff03723e */ /* 0x000fe200030006ff */
[--C-:B------:R-:W-:Y:S01]  /*7320*/  HADD2.F32 R2, -RZ, R0.reuse.H0_H0 ;  /* 0x20000000ff027230 */ /* 0x100fe20000004100 */
[----:B-1----:R-:W-:Y:S01]  /*7330*/  F2FP.F16.E4M3.UNPACK_B R135, R162 ;  /* 0x000000a2ff87723e */ /* 0x002fe200020006ff */
[----:B------:R-:W-:Y:S01]  /*7340*/  HADD2.F32 R82, -RZ, R0.H1_H1 ;  /* 0x30000000ff527230 */ /* 0x000fe20000004100 */
[----:B------:R-:W-:Y:S01]  /*7350*/  F2FP.F16.E4M3.UNPACK_B R0, R149.H1 ;  /* 0x00000095ff00723e */ /* 0x000fe200030006ff */
[--C-:B------:R-:W-:Y:S01]  /*7360*/  HADD2.F32 R84, -RZ, R3.reuse.H0_H0 ;  /* 0x20000003ff547230 */ /* 0x100fe20000004100 */
[----:B------:R-:W-:Y:S01]  /*7370*/  F2FP.F16.E4M3.UNPACK_B R125, R159.H1 ;  /* 0x0000009fff7d723e */ /* 0x000fe200030006ff */
[----:B------:R-:W-:Y:S01]  /*7380*/  HADD2.F32 R86, -RZ, R3.H1_H1 ;  /* 0x30000003ff567230 */ /* 0x000fe20000004100 */
[-C--:B------:R-:W-:Y:S01]  /*7390*/  F2FP.F16.E4M3.UNPACK_B R3, R150.reuse ;  /* 0x00000096ff03723e */ /* 0x080fe200020006ff */
[--C-:B------:R-:W-:Y:S01]  /*73a0*/  HADD2.F32 R90, -RZ, R0.reuse.H0_H0 ;  /* 0x20000000ff5a7230 */ /* 0x100fe20000004100 */
[----:B------:R-:W-:Y:S01]  /*73b0*/  ISETP.NE.AND P0, PT, R189, RZ, PT ;  /* 0x000000ffbd00720c */ /* 0x000fe20003f05270 */
[----:B------:R-:W-:Y:S01]  /*73c0*/  HADD2.F32 R85, -RZ, R0.H1_H1 ;  /* 0x30000000ff557230 */ /* 0x000fe20000004100 */
[----:B------:R-:W-:Y:S01]  /*73d0*/  F2FP.F16.E4M3.UNPACK_B R0, R150.H1 ;  /* 0x00000096ff00723e */ /* 0x000fe200030006ff */
[--C-:B------:R-:W-:Y:S01]  /*73e0*/  HADD2.F32 R92, -RZ, R3.reuse.H0_H0 ;  /* 0x20000003ff5c7230 */ /* 0x100fe20000004100 */
[----:B------:R-:W-:Y:S01]  /*73f0*/  ISETP.NE.AND P6, PT, R198, RZ, PT ;  /* 0x000000ffc600720c */ /* 0x000fe20003fc5270 */
[----:B------:R-:W-:Y:S01]  /*7400*/  HADD2.F32 R87, -RZ, R3.H1_H1 ;  /* 0x30000003ff577230 */ /* 0x000fe20000004100 */
[----:B------:R-:W-:Y:S01]  /*7410*/  F2FP.F16.E4M3.UNPACK_B R3, R151.H1 ;  /* 0x00000097ff03723e */ /* 0x000fe200030006ff */
[--C-:B------:R-:W-:Y:S02]  /*7420*/  HADD2.F32 R94, -RZ, R0.reuse.H0_H0 ;  /* 0x20000000ff5e7230 */ /* 0x100fe40000004100 */
[----:B------:R-:W-:Y:S01]  /*7430*/  HADD2.F32 R89, -RZ, R0.H1_H1 ;  /* 0x30000000ff597230 */ /* 0x000fe20000004100 */
[-C--:B------:R-:W-:Y:S01]  /*7440*/  F2FP.F16.E4M3.UNPACK_B R0, R152.reuse ;  /* 0x00000098ff00723e */ /* 0x080fe200020006ff */
[--C-:B------:R-:W-:Y:S02]  /*7450*/  HADD2.F32 R96, -RZ, R4.reuse.H0_H0 ;  /* 0x20000004ff607230 */ /* 0x100fe40000004100 */
[----:B------:R-:W-:Y:S01]  /*7460*/  HADD2.F32 R91, -RZ, R4.H1_H1 ;  /* 0x30000004ff5b7230 */ /* 0x000fe20000004100 */
[-C--:B------:R-:W-:Y:S01]  /*7470*/  F2FP.F16.E4M3.UNPACK_B R4, R153.reuse ;  /* 0x00000099ff04723e */ /* 0x080fe200020006ff */
[--C-:B------:R-:W-:Y:S02]  /*7480*/  HADD2.F32 R100, -RZ, R0.reuse.H0_H0 ;  /* 0x20000000ff647230 */ /* 0x100fe40000004100 */
[----:B------:R-:W-:Y:S01]  /*7490*/  HADD2.F32 R95, -RZ, R0.H1_H1 ;  /* 0x30000000ff5f7230 */ /* 0x000fe20000004100 */
[----:B------:R-:W-:Y:S01]  /*74a0*/  F2FP.F16.E4M3.UNPACK_B R0, R153.H1 ;  /* 0x00000099ff00723e */ /* 0x000fe200030006ff */
[--C-:B------:R-:W-:Y:S02]  /*74b0*/  HADD2.F32 R98, -RZ, R3.reuse.H0_H0 ;  /* 0x20000003ff627230 */ /* 0x100fe40000004100 */
[----:B------:R-:W-:Y:S01]  /*74c0*/  HADD2.F32 R93, -RZ, R3.H1_H1 ;  /* 0x30000003ff5d7230 */ /* 0x000fe20000004100 */
[----:B------:R-:W-:Y:S01]  /*74d0*/  F2FP.F16.E4M3.UNPACK_B R3, R152.H1 ;  /* 0x00000098ff03723e */ /* 0x000fe200030006ff */
[--C-:B------:R-:W-:Y:S02]  /*74e0*/  HADD2.F32 R106, -RZ, R0.reuse.H0_H0 ;  /* 0x20000000ff6a7230 */ /* 0x100fe40000004100 */
[----:B------:R-:W-:Y:S01]  /*74f0*/  HADD2.F32 R101, -RZ, R0.H1_H1 ;  /* 0x30000000ff657230 */ /* 0x000fe20000004100 */
[-C--:B------:R-:W-:Y:S01]  /*7500*/  F2FP.F16.E4M3.UNPACK_B R0, R154.reuse.H1 ;  /* 0x0000009aff00723e */ /* 0x080fe200030006ff */
[--C-:B------:R-:W-:Y:S02]  /*7510*/  HADD2.F32 R104, -RZ, R4.reuse.H0_H0 ;  /* 0x20000004ff687230 */ /* 0x100fe40000004100 */
[----:B------:R-:W-:Y:S01]  /*7520*/  HADD2.F32 R99, -RZ, R4.H1_H1 ;  /* 0x30000004ff637230 */ /* 0x000fe20000004100 */
[----:B------:R-:W-:Y:S01]  /*7530*/  F2FP.F16.E4M3.UNPACK_B R4, R155 ;  /* 0x0000009bff04723e */ /* 0x000fe200020006ff */
[--C-:B------:R-:W-:Y:S02]  /*7540*/  HADD2.F32 R102, -RZ, R3.reuse.H0_H0 ;  /* 0x20000003ff667230 */ /* 0x100fe40000004100 */
[----:B------:R-:W-:Y:S01]  /*7550*/  HADD2.F32 R97, -RZ, R3.H1_H1 ;  /* 0x30000003ff617230 */ /* 0x000fe20000004100 */
[----:B------:R-:W-:Y:S01]  /*7560*/  F2FP.F16.E4M3.UNPACK_B R3, R154 ;  /* 0x0000009aff03723e */ /* 0x000fe200020006ff */
[--C-:B------:R-:W-:Y:S02]  /*7570*/  HADD2.F32 R110, -RZ, R0.reuse.H0_H0 ;  /* 0x20000000ff6e7230 */ /* 0x100fe40000004100 */
[----:B------:R-:W-:Y:S01]  /*7580*/  HADD2.F32 R105, -RZ, R0.H1_H1 ;  /* 0x30000000ff697230 */ /* 0x000fe20000004100 */
[-C--:B------:R-:W-:Y:S01]  /*7590*/  F2FP.F16.E4M3.UNPACK_B R0, R156.reuse ;  /* 0x0000009cff00723e */ /* 0x080fe200020006ff */
[--C-:B------:R-:W-:Y:S02]  /*75a0*/  HADD2.F32 R112, -RZ, R4.reuse.H0_H0 ;  /* 0x20000004ff707230 */ /* 0x100fe40000004100 */
[----:B------:R-:W-:Y:S01]  /*75b0*/  HADD2.F32 R107, -RZ, R4.H1_H1 ;  /* 0x30000004ff6b7230 */ /* 0x000fe20000004100 */
[----:B------:R-:W-:Y:S01]  /*75c0*/  F2FP.F16.E4M3.UNPACK_B R4, R157 ;  /* 0x0000009dff04723e */ /* 0x000fe200020006ff */
[--C-:B------:R-:W-:Y:S02]  /*75d0*/  HADD2.F32 R108, -RZ, R3.reuse.H0_H0 ;  /* 0x20000003ff6c7230 */ /* 0x100fe40000004100 */
[----:B------:R-:W-:Y:S01]  /*75e0*/  HADD2.F32 R103, -RZ, R3.H1_H1 ;  /* 0x30000003ff677230 */ /* 0x000fe20000004100 */
[----:B------:R-:W-:Y:S01]  /*75f0*/  F2FP.F16.E4M3.UNPACK_B R3, R155.H1 ;  /* 0x0000009bff03723e */ /* 0x000fe200030006ff */
[--C-:B------:R-:W-:Y:S02]  /*7600*/  HADD2.F32 R116, -RZ, R0.reuse.H0_H0 ;  /* 0x20000000ff747230 */ /* 0x100fe40000004100 */
[----:B------:R-:W-:Y:S01]  /*7610*/  HADD2.F32 R111, -RZ, R0.H1_H1 ;  /* 0x30000000ff6f7230 */ /* 0x000fe20000004100 */
[----:B------:R-:W-:Y:S01]  /*7620*/  F2FP.F16.E4M3.UNPACK_B R0, R156.H1 ;  /* 0x0000009cff00723e */ /* 0x000fe200030006ff */
[--C-:B------:R-:W-:Y:S02]  /*7630*/  HADD2.F32 R120, -RZ, R4.reuse.H0_H0 ;  /* 0x20000004ff787230 */ /* 0x100fe40000004100 */
[----:B------:R-:W-:Y:S02]  /*7640*/  HADD2.F32 R115, -RZ, R4.H1_H1 ;  /* 0x30000004ff737230 */ /* 0x000fe40000004100 */
[--C-:B------:R-:W-:Y:S01]  /*7650*/  HADD2.F32 R114, -RZ, R3.reuse.H0_H0 ;  /* 0x20000003ff727230 */ /* 0x100fe20000004100 */
[----:B------:R-:W1:Y:S01]  /*7660*/  LDTM.x64 R4, tmem[UR4+0x40] ;  /* 0x00004004000479ee */ /* 0x000e620008340000 */
[----:B------:R-:W-:Y:S01]  /*7670*/  HADD2.F32 R109, -RZ, R3.H1_H1 ;  /* 0x30000003ff6d7230 */ /* 0x000fe20000004100 */
[----:B------:R-:W-:Y:S01]  /*7680*/  F2FP.F16.E4M3.UNPACK_B R3, R157.H1 ;  /* 0x0000009dff03723e */ /* 0x000fe200030006ff */
        /* <DEDUP_REMOVED lines=14> */
[----:B------:R-:W-:Y:S01]  /*7770*/  F2FP.F16.E4M3.UNPACK_B R0, R160.H1 ;  /* 0x000000a0ff00723e */ /* 0x000fe200030006ff */
[--C-:B------:R-:W-:Y:S02]  /*7780*/  HADD2.F32 R132, -RZ, R3.reuse.H0_H0 ;  /* 0x20000003ff847230 */ /* 0x100fe40000004100 */
[C---:B-1----:R-:W-:Y:S01]  /*7790*/  FMUL R7, R78.reuse, R7 ;  /* 0x000000074e077220 */ /* 0x042fe20000400000 */
        /* <DEDUP_REMOVED lines=10> */
[C---:B------:R-:W-:Y:S01]  /*7840*/  FMUL R0, R78.reuse, R4 ;  /* 0x000000044e007220 */ /* 0x040fe20000400000 */
[--C-:B------:R-:W-:Y:S01]  /*7850*/  HADD2.F32 R140, -RZ, R135.reuse.H0_H0 ;  /* 0x20000087ff8c7230 */ /* 0x100fe20000004100 */
[----:B------:R-:W-:Y:S01]  /*7860*/  F2FP.F16.E4M3.UNPACK_B R4, R163 ;  /* 0x000000a3ff04723e */ /* 0x000fe200020006ff */
[----:B------:R-:W-:Y:S02]  /*7870*/  HADD2.F32 R135, -RZ, R135.H1_H1 ;  /* 0x30000087ff877230 */ /* 0x000fe40000004100 */
[C---:B------:R-:W-:Y:S01]  /*7880*/  FFMA R0, R81.reuse, R2, R0 ;  /* 0x0000000251007223 */ /* 0x040fe20000000000 */
[C---:B------:R-:W-:Y:S01]  /*7890*/  FMUL R2, R78.reuse, R5 ;  /* 0x000000054e027220 */ /* 0x040fe20000400000 */
[--C-:B------:R-:W-:Y:S01]  /*78a0*/  HADD2.F32 R142, -RZ, R3.reuse.H0_H0 ;  /* 0x20000003ff8e7230 */ /* 0x100fe20000004100 */
[----:B------:R-:W-:Y:S01]  /*78b0*/  F2FP.F16.E4M3.UNPACK_B R5, R163.H1 ;  /* 0x000000a3ff05723e */ /* 0x000fe200030006ff */
[----:B------:R-:W-:Y:S02]  /*78c0*/  HADD2.F32 R137, -RZ, R3.H1_H1 ;  /* 0x30000003ff897230 */ /* 0x000fe40000004100 */
[C---:B------:R-:W-:Y:S01]  /*78d0*/  FFMA R2, R81.reuse, R82, R2 ;  /* 0x0000005251027223 */ /* 0x040fe20000000002 */
[--C-:B------:R-:W-:Y:S02]  /*78e0*/  HADD2.F32 R82, -RZ, R4.reuse.H0_H0 ;  /* 0x20000004ff527230 */ /* 0x100fe40000004100 */
[C---:B------:R-:W-:Y:S01]  /*78f0*/  FMUL R3, R78.reuse, R6 ;  /* 0x000000064e037220 */ /* 0x040fe20000400000 */
[----:B------:R-:W-:Y:S02]  /*7900*/  HADD2.F32 R139, -RZ, R4.H1_H1 ;  /* 0x30000004ff8b7230 */ /* 0x000fe40000004100 */
[C---:B------:R-:W-:Y:S01]  /*7910*/  FMUL R4, R78.reuse, R9 ;  /* 0x000000094e047220 */ /* 0x040fe20000400000 */
[--C-:B------:R-:W-:Y:S02]  /*7920*/  HADD2.F32 R141, -RZ, R5.reuse.H1_H1 ;  /* 0x30000005ff8d7230 */ /* 0x100fe40000004100 */
[C---:B------:R-:W-:Y:S01]  /*7930*/  FFMA R3, R81.reuse, R84, R3 ;  /* 0x0000005451037223 */ /* 0x040fe20000000003 */
[----:B------:R-:W-:Y:S01]  /*7940*/  FFMA R7, R81, R86, R7 ;  /* 0x0000005651077223 */ /* 0x000fe20000000007 */
[----:B------:R-:W-:Y:S02]  /*7950*/  HADD2.F32 R84, -RZ, R5.H0_H0 ;  /* 0x20000005ff547230 */ /* 0x000fe40000004100 */
[C---:B------:R-:W-:Y:S01]  /*7960*/  FMUL R5, R78.reuse, R10 ;  /* 0x0000000a4e057220 */ /* 0x040fe20000400000 */
[C---:B------:R-:W-:Y:S01]  /*7970*/  FMUL R6, R78.reuse, R11 ;  /* 0x0000000b4e067220 */ /* 0x040fe20000400000 */
[C---:B------:R-:W-:Y:S01]  /*7980*/  FMUL R11, R78.reuse, R16 ;  /* 0x000000104e0b7220 */ /* 0x040fe20000400000 */
[----:B------:R-:W-:Y:S01]  /*7990*/  F2FP.SATFINITE.E4M3.F32.PACK_AB_MERGE_C R143, R7, R3, RZ ;  /* 0x00000003078f723e */ /* 0x000fe200048070ff */
[C---:B------:R-:W-:Y:S01]  /*79a0*/  FMUL R3, R78.reuse, R8 ;  /* 0x000000084e037220 */ /* 0x040fe20000400000 */
[C---:B------:R-:W-:Y:S01]  /*79b0*/  FMUL R7, R78.reuse, R12 ;  /* 0x0000000c4e077220 */ /* 0x040fe20000400000 */
[C---:B------:R-:W-:Y:S01]  /*79c0*/  FMUL R8, R78.reuse, R13 ;  /* 0x0000000d4e087220 */ /* 0x040fe20000400000 */
[C---:B------:R-:W-:Y:S01]  /*79d0*/  FMUL R12, R78.reuse, R17 ;  /* 0x000000114e0c7220 */ /* 0x040fe20000400000 */
[C---:B------:R-:W-:Y:S01]  /*79e0*/  FFMA R3, R81.reuse, R88, R3 ;  /* 0x0000005851037223 */ /* 0x040fe20000000003 */
[C---:B------:R-:W-:Y:S01]  /*79f0*/  FFMA R4, R81.reuse, R83, R4 ;  /* 0x0000005351047223 */ /* 0x040fe20000000004 */
[C---:B------:R-:W-:Y:S01]  /*7a00*/  FFMA R5, R81.reuse, R90, R5 ;  /* 0x0000005a51057223 */ /* 0x040fe20000000005 */
[C---:B------:R-:W-:Y:S01]  /*7a10*/  FFMA R6, R81.reuse, R85, R6 ;  /* 0x0000005551067223 */ /* 0x040fe20000000006 */
[C---:B------:R-:W-:Y:S01]  /*7a20*/  FFMA R7, R81.reuse, R92, R7 ;  /* 0x0000005c51077223 */ /* 0x040fe20000000007 */
[C---:B------:R-:W-:Y:S01]  /*7a30*/  FFMA R8, R81.reuse, R87, R8 ;  /* 0x0000005751087223 */ /* 0x040fe20000000008 */
[C---:B------:R-:W-:Y:S01]  /*7a40*/  FMUL R16, R78.reuse, R21 ;  /* 0x000000154e107220 */ /* 0x040fe20000400000 */
[----:B------:R-:W-:Y:S01]  /*7a50*/  FMUL R9, R78, R14 ;  /* 0x0000000e4e097220 */ /* 0x000fe20000400000 */
[----:B------:R-:W-:Y:S01]  /*7a60*/  F2FP.SATFINITE.E4M3.F32.PACK_AB_MERGE_C R5, R6, R5, RZ ;  /* 0x000000050605723e */ /* 0x000fe200048070ff */
[C---:B------:R-:W-:Y:S01]  /*7a70*/  FMUL R10, R78.reuse, R15 ;  /* 0x0000000f4e0a7220 */ /* 0x040fe20000400000 */
[C---:B------:R-:W-:Y:S01]  /*7a80*/  FMUL R15, R78.reuse, R20 ;  /* 0x000000144e0f7220 */ /* 0x040fe20000400000 */
[C---:B------:R-:W-:Y:S01]  /*7a90*/  FFMA R9, R81.reuse, R94, R9 ;  /* 0x0000005e51097223 */ /* 0x040fe20000000009 */
[C---:B------:R-:W-:Y:S01]  /*7aa0*/  FMUL R20, R78.reuse, R25 ;  /* 0x000000194e147220 */ /* 0x040fe20000400000 */
[C---:B------:R-:W-:Y:S01]  /*7ab0*/  FFMA R10, R81.reuse, R89, R10 ;  /* 0x00000059510a7223 */ /* 0x040fe2000000000a */
[C---:B------:R-:W-:Y:S01]  /*7ac0*/  FFMA R11, R81.reuse, R96, R11 ;  /* 0x00000060510b7223 */ /* 0x040fe2000000000b */
[C---:B------:R-:W-:Y:S01]  /*7ad0*/  FFMA R12, R81.reuse, R91, R12 ;  /* 0x0000005b510c7223 */ /* 0x040fe2000000000c */
[C---:B------:R-:W-:Y:S01]  /*7ae0*/  FMUL R13, R78.reuse, R18 ;  /* 0x000000124e0d7220 */ /* 0x040fe20000400000 */
[----:B------:R-:W-:Y:S01]  /*7af0*/  FMUL R14, R78, R19 ;  /* 0x000000134e0e7220 */ /* 0x000fe20000400000 */
[----:B------:R-:W-:Y:S01]  /*7b00*/  F2FP.SATFINITE.E4M3.F32.PACK_AB_MERGE_C R9, R10, R9, RZ ;  /* 0x000000090a09723e */ /* 0x000fe200048070ff */
[C---:B------:R-:W-:Y:S01]  /*7b10*/  FMUL R19, R78.reuse, R24 ;  /* 0x000000184e137220 */ /* 0x040fe20000400000 */
        /* <DEDUP_REMOVED lines=17> */
[----:B------:R-:W-:Y:S01]  /*7c30*/  FMUL R27, R78, R32 ;  /* 0x000000204e1b7220 */ /* 0x000fe20000400000 */
[C---:B------:R-:W-:Y:S01]  /*7c40*/  FFMA R21, R81.reuse, R106, R21 ;  /* 0x0000006a51157223 */ /* 0x040fe20000000015 */
[C---:B------:R-:W-:Y:S01]  /*7c50*/  FFMA R22, R81.reuse, R101, R22 ;  /* 0x0000006551167223 */ /* 0x040fe20000000016 */
[----:B------:R-:W-:Y:S01]  /*7c60*/  F2FP.SATFINITE.E4M3.F32.PACK_AB_MERGE_C R16, R16, R15, R17 ;  /* 0x0000000f1010723e */ /* 0x000fe20004807011 */
[C---:B------:R-:W-:Y:S01]  /*7c70*/  FFMA R23, R81.reuse, R108, R23 ;  /* 0x0000006c51177223 */ /* 0x040fe20000000017 */
[C---:B------:R-:W-:Y:S01]  /*7c80*/  FFMA R24, R81.reuse, R103, R24 ;  /* 0x0000006751187223 */ /* 0x040fe20000000018 */
[----:B------:R-:W-:Y:S01]  /*7c90*/  FMUL R32, R78, R37 ;  /* 0x000000254e207220 */ /* 0x000fe20000400000 */
[----:B------:R-:W-:Y:S01]  /*7ca0*/  F2FP.SATFINITE.E4M3.F32.PACK_AB_MERGE_C R21, R22, R21, RZ ;  /* 0x000000151615723e */ /* 0x000fe200048070ff */
[C---:B------:R-:W-:Y:S01]  /*7cb0*/  FMUL R25, R78.reuse, R30 ;  /* 0x0000001e4e197220 */ /* 0x040fe20000400000 */
[C---:B------:R-:W-:Y:S01]  /*7cc0*/  FMUL R26, R78.reuse, R31 ;  /* 0x0000001f4e1a7220 */ /* 0x040fe20000400000 */
[----:B------:R-:W-:Y:S01]  /*7cd0*/  FMUL R31, R78, R36 ;  /* 0x000000244e1f7220 */ /* 0x000fe20000400000 */
[----:B------:R-:W-:Y:S01]  /*7ce0*/  F2FP.SATFINITE.E4M3.F32.PACK_AB_MERGE_C R17, R20, R19, R21 ;  /* 0x000000131411723e */ /* 0x000fe20004807015 */
        /* <DEDUP_REMOVED lines=8> */
[----:B------:R-:W-:Y:S01]  /*7d70*/  FMUL R35, R78, R40 ;  /* 0x000000284e237220 */ /* 0x000fe20000400000 */
[C---:B------:R-:W-:Y:S01]  /*7d80*/  FFMA R29, R81.reuse, R114, R29 ;  /* 0x00000072511d7223 */ /* 0x040fe2000000001d */
[----:B------:R-:W-:Y:S01]  /*7d90*/  F2FP.SATFINITE.E4M3.F32.PACK_AB_MERGE_C R18, R24, R23, R18 ;  /* 0x000000171812723e */ /* 0x000fe20004807012 */
        /* <DEDUP_REMOVED lines=22> */
[C---:B------:R-:W-:Y:S01]  /*7f00*/  FMUL R41, R78.reuse, R46 ;  /* 0x0000002e4e297220 */ /* 0x040fe20000400000 */
[C---:B------:R-:W-:Y:S01]  /*7f10*/  FMUL R42, R78.reuse, R47 ;  /* 0x0000002f4e2a7220 */ /* 0x040fe20000400000 */
[C---:B------:R-:W-:Y:S01]  /*7f20*/  FFMA R40, R81.reuse, R119, R40 ;  /* 0x0000007751287223 */ /* 0x040fe20000000028 */
[--C-:B------:R-:W-:Y:S02]  /*7f30*/  HADD2.F32 R130, -RZ, R125.reuse.H0_H0 ;  /* 0x2000007dff827230 */ /* 0x100fe40000004100 */
[C---:B------:R-:W-:Y:S01]  /*7f40*/  FFMA R41, R81.reuse, R126, R41 ;  /* 0x0000007e51297223 */ /* 0x040fe20000000029 */
[----:B------:R-:W-:Y:S02]  /*7f50*/  HADD2.F32 R125, -RZ, R125.H1_H1 ;  /* 0x3000007dff7d7230 */ /* 0x000fe40000004100 */
[C---:B------:R-:W-:Y:S01]  /*7f60*/  FMUL R45, R78.reuse, R50 ;  /* 0x000000324e2d7220 */ /* 0x040fe20000400000 */
[C---:B------:R-:W-:Y:S01]  /*7f70*/  FFMA R42, R81.reuse, R121, R42 ;  /* 0x00000079512a7223 */ /* 0x040fe2000000002a */
[C---:B------:R-:W-:Y:S01]  /*7f80*/  FMUL R46, R78.reuse, R51 ;  /* 0x000000334e2e7220 */ /* 0x040fe20000400000 */
[C---:B------:R-:W-:Y:S01]  /*7f90*/  FFMA R43, R81.reuse, R128, R43 ;  /* 0x00000080512b7223 */ /* 0x040fe2000000002b */
[C---:B------:R-:W-:Y:S01]  /*7fa0*/  FMUL R47, R78.reuse, R52 ;  /* 0x000000344e2f7220 */ /* 0x040fe20000400000 */
        /* <DEDUP_REMOVED lines=10> */
[C---:B------:R-:W-:Y:S01]  /*8050*/  FFMA R45, R81.reuse, R130, R45 ;  /* 0x00000082512d7223 */ /* 0x040fe2000000002d */
[C---:B------:R-:W-:Y:S01]  /*8060*/  FMUL R59, R78.reuse, R64 ;  /* 0x000000404e3b7220 */ /* 0x040fe20000400000 */
[C---:B------:R-:W-:Y:S01]  /*8070*/  FMUL R60, R78.reuse, R65 ;  /* 0x000000414e3c7220 */ /* 0x040fe20000400000 */
[C---:B------:R-:W-:Y:S01]  /*8080*/  FMUL R61, R78.reuse, R66 ;  /* 0x000000424e3d7220 */ /* 0x040fe20000400000 */
[----:B------:R-:W-:Y:S01]  /*8090*/  FMUL R62, R78, R67 ;  /* 0x000000434e3e7220 */ /* 0x000fe20000400000 */
[C---:B------:R-:W-:Y:S01]  /*80a0*/  FFMA R46, R81.reuse, R125, R46 ;  /* 0x0000007d512e7223 */ /* 0x040fe2000000002e */
[----:B------:R-:W-:Y:S01]  /*80b0*/  F2FP.SATFINITE.E4M3.F32.PACK_AB_MERGE_C R64, R2, R0, R143 ;  /* 0x000000000240723e */ /* 0x000fe2000480708f */
[C---:B------:R-:W-:Y:S01]  /*80c0*/  FFMA R47, R81.reuse, R132, R47 ;  /* 0x00000084512f7223 */ /* 0x040fe2000000002f */
[----:B------:R-:W-:Y:S01]  /*80d0*/  F2FP.SATFINITE.E4M3.F32.PACK_AB_MERGE_C R65, R4, R3, R5 ;  /* 0x000000030441723e */ /* 0x000fe20004807005 */
[C---:B------:R-:W-:Y:S01]  /*80e0*/  FFMA R48, R81.reuse, R127, R48 ;  /* 0x0000007f51307223 */ /* 0x040fe20000000030 */
[----:B------:R-:W-:Y:S01]  /*80f0*/  F2FP.SATFINITE.E4M3.F32.PACK_AB_MERGE_C R66, R8, R7, R9 ;  /* 0x000000070842723e */ /* 0x000fe20004807009 */
[C---:B------:R-:W-:Y:S01]  /*8100*/  FFMA R49, R81.reuse, R134, R49 ;  /* 0x0000008651317223 */ /* 0x040fe20000000031 */
[----:B------:R-:W-:Y:S01]  /*8110*/  F2FP.SATFINITE.E4M3.F32.PACK_AB_MERGE_C R67, R12, R11, R13 ;  /* 0x0000000b0c43723e */ /* 0x000fe2000480700d */
[----:B------:R-:W-:Y:S01]  /*8120*/  FMUL R53, R78, R58 ;  /* 0x0000003a4e357220 */ /* 0x000fe20000400000 */
[C---:B------:R-:W-:Y:S01]  /*8130*/  FFMA R50, R81.reuse, R129, R50 ;  /* 0x0000008151327223 */ /* 0x040fe20000000032 */
[C---:B------:R-:W-:Y:S01]  /*8140*/  FFMA R51, R81.reuse, R136, R51 ;  /* 0x0000008851337223 */ /* 0x040fe20000000033 */
[C---:B------:R-:W-:Y:S01]  /*8150*/  FFMA R52, R81.reuse, R131, R52 ;  /* 0x0000008351347223 */ /* 0x040fe20000000034 */
[----:B------:R1:W-:Y:S01]  /*8160*/  STS.128 [R172+UR49+0xa200], R64 ;  /* 0x00a20040ac007988 */ /* 0x0003e20008000c31 */
[C---:B------:R-:W-:Y:S01]  /*8170*/  FFMA R53, R81.reuse, R138, R53 ;  /* 0x0000008a51357223 */ /* 0x040fe20000000035 */
[----:B------:R-:W-:Y:S01]  /*8180*/  F2FP.SATFINITE.E4M3.F32.PACK_AB_MERGE_C R37, R38, R37, RZ ;  /* 0x000000252625723e */ /* 0x000fe200048070ff */
[C---:B------:R-:W-:Y:S01]  /*8190*/  FFMA R54, R81.reuse, R133, R54 ;  /* 0x0000008551367223 */ /* 0x040fe20000000036 */
[----:B------:R-:W-:Y:S01]  /*81a0*/  FMUL R58, R78, R63 ;  /* 0x0000003f4e3a7220 */ /* 0x000fe20000400000 */
[C---:B------:R-:W-:Y:S01]  /*81b0*/  FFMA R55, R81.reuse, R140, R55 ;  /* 0x0000008c51377223 */ /* 0x040fe20000000037 */
[C---:B------:R-:W-:Y:S01]  /*81c0*/  FFMA R56, R81.reuse, R135, R56 ;  /* 0x0000008751387223 */ /* 0x040fe20000000038 */
[C---:B------:R-:W-:Y:S01]  /*81d0*/  FFMA R57, R81.reuse, R142, R57 ;  /* 0x0000008e51397223 */ /* 0x040fe20000000039 */
[----:B------:R1:W-:Y:S01]  /*81e0*/  STS.128 [R192+0xa010], R16 ;  /* 0x00a01010c0007388 */ /* 0x0003e20000000c00 */
[----:B------:R-:W-:Y:S01]  /*81f0*/  F2FP.SATFINITE.E4M3.F32.PACK_AB_MERGE_C R33, R36, R35, R37 ;  /* 0x000000232421723e */ /* 0x000fe20004807025 */
[C---:B------:R-:W-:Y:S01]  /*8200*/  FFMA R58, R81.reuse, R137, R58 ;  /* 0x00000089513a7223 */ /* 0x040fe2000000003a */
[----:B------:R-:W-:Y:S01]  /*8210*/  F2FP.SATFINITE.E4M3.F32.PACK_AB_MERGE_C R34, R42, R41, RZ ;  /* 0x000000292a22723e */ /* 0x000fe200048070ff */
[C---:B------:R-:W-:Y:S01]  /*8220*/  FFMA R59, R81.reuse, R82, R59 ;  /* 0x00000052513b7223 */ /* 0x040fe2000000003b */
[----:B------:R-:W-:Y:S01]  /*8230*/  F2FP.SATFINITE.E4M3.F32.PACK_AB_MERGE_C R35, R46, R45, RZ ;  /* 0x0000002d2e23723e */ /* 0x000fe200048070ff */
        /* <DEDUP_REMOVED lines=25> */
[----:B------:R-:W-:Y:S02]  /*83d0*/  UIADD3 UR8, UP0, UPT, UR52, 0x680, URZ ;  /* 0x0000068034087890 */ /* 0x000fe4000ff1e0ff */
[----:B------:R-:W-:Y:S02]  /*83e0*/  UIADD3 UR5, UPT, UPT, UR41, 0x40, URZ ;  /* 0x0000004029057890 */ /* 0x000fe4000fffe0ff */
[----:B------:R-:W-:Y:S02]  /*83f0*/  UIADD3 UR4, UPT, UPT, UR49, 0xa200, URZ ;  /* 0x0000a20031047890 */ /* 0x000fe4000fffe0ff */
[----:B------:R-:W-:Y:S01]  /*8400*/  UIADD3.X UR9, UPT, UPT, URZ, UR53, URZ, UP0, !UPT ;  /* 0x00000035ff097290 */ /* 0x000fe200087fe4ff */
[----:B------:R-:W-:Y:S01]  /*8410*/  UMOV UR6, UR42 ;  /* 0x0000002a00067c82 */ /* 0x000fe20008000000 */
[----:B------:R-:W-:Y:S07]  /*8420*/  UMOV UR7, UR36 ;  /* 0x0000002400077c82 */ /* 0x000fee0008000000 */
[----:B------:R2:W-:Y:S01]  /*8430*/  UTMASTG.3D [UR4], [UR8] ;  /* 0x00000004080073b5 */ /* 0x0005e20008010000 */
[----:B------:R0:W-:Y:S01]  /*8440*/  UTMACMDFLUSH ;  /* 0x00000000000079b7 */ /* 0x0001e20000000000 */
[----:B--2---:R-:W-:Y:S04]  /*8450*/  DEPBAR.LE SB0, 0x1 ;  /* 0x000080400000791a */ /* 0x004fe80000000000 */
.L_x_110:
[----:B------:R-:W-:Y:S05]  /*8460*/  BSYNC.RECONVERGENT B0 ;  /* 0x0000000000007941 */ /* 0x000fea0003800200 */
.L_x_109:
        /* <DEDUP_REMOVED lines=16> */
.L_x_114:
[----:B------:R-:W-:Y:S05]  /*8570*/  BSYNC B0 ;  /* 0x0000000000007941 */ /* 0x000fea0003800000 */
.L_x_113:
        /* <DEDUP_REMOVED lines=20> */
.L_x_112:
[----:B------:R-:W-:Y:S05]  /*86c0*/  BSYNC B1 ;  /* 0x0000000000017941 */ /* 0x000fea0003800000 */
.L_x_111:
[----:B--2---:R-:W-:Y:S01]  /*86d0*/  VIADD R0, R80, 0x80 ;  /* 0x0000008050007836 */ /* 0x004fe20000000000 */
        /* <DEDUP_REMOVED lines=10> */
[----:B------:R-:W5:Y:S01]  /*8780*/  LDCU.64 UR6, c[0x4][0x80] ;  /* 0x01001000ff0677ac */ /* 0x000f620008000a00 */
[----:B------:R-:W1:Y:S01]  /*8790*/  LDC.64 R2, c[0x4][R3] ;  /* 0x0100000003027b82 */ /* 0x000e620000000a00 */
[----:B------:R-:W3:Y:S01]  /*87a0*/  LDCU.64 UR4, c[0x4][0x18] ;  /* 0x01000300ff0477ac */ /* 0x000ee20008000a00 */
[----:B--2---:R-:W-:Y:S01]  /*87b0*/  MOV R5, UR9 ;  /* 0x0000000900057c02 */ /* 0x004fe20008000f00 */
[----:B------:R-:W-:Y:S01]  /*87c0*/  IMAD.U32 R4, RZ, RZ, UR8 ;  /* 0x00000008ff047e24 */ /* 0x000fe2000f8e00ff */
[----:B-----5:R-:W-:Y:S01]  /*87d0*/  MOV R7, UR7 ;  /* 0x0000000700077c02 */ /* 0x020fe20008000f00 */
[----:B------:R-:W-:Y:S01]  /*87e0*/  IMAD.U32 R6, RZ, RZ, UR6 ;  /* 0x00000006ff067e24 */ /* 0x000fe2000f8e00ff */
[----:B---3--:R-:W-:Y:S01]  /*87f0*/  MOV R11, UR5 ;  /* 0x00000005000b7c02 */ /* 0x008fe20008000f00 */
[----:B------:R-:W-:Y:S02]  /*8800*/  IMAD.U32 R10, RZ, RZ, UR4 ;  /* 0x00000004ff0a7e24 */ /* 0x000fe4000f8e00ff */
[----:B------:R-:W-:Y:S07]  /*8810*/  LEPC R20, `(.L_x_117) ;  /* 0x000000001014794e */ /* 0x000fee0000000000 */
[----:B-1--4-:R-:W-:Y:S05]  /*8820*/  CALL.ABS.NOINC R2 ;  /* 0x0000000002007343 */ /* 0x012fea0003c00000 */
.L_x_117:
[----:B------:R-:W-:Y:S05]  /*8830*/  BSYNC.RECONVERGENT B6 ;  /* 0x0000000000067941 */ /* 0x000fea0003800200 */
.L_x_116:
[----:B---3--:R-:W-:Y:S01]  /*8840*/  F2FP.F16.E4M3.UNPACK_B R4, R149 ;  /* 0x00000095ff04723e */ /* 0x008fe200020006ff */
        /* <DEDUP_REMOVED lines=13> */
[----:B----4-:R-:W-:Y:S01]  /*8920*/  F2FP.F16.E4M3.UNPACK_B R125, R159.H1 ;  /* 0x0000009fff7d723e */ /* 0x010fe200030006ff */
        /* <DEDUP_REMOVED lines=262> */
[----:B------:R-:W-:Y:S02]  /*9990*/  UIADD3 UR8, UP0, UPT, UR52, 0x680, URZ ;  /* 0x0000068034087890 */ /* 0x000fe4000ff1e0ff */
[----:B------:R-:W-:Y:S02]  /*99a0*/  UIADD3 UR5, UPT, UPT, UR41, 0x80, URZ ;  /* 0x0000008029057890 */ /* 0x000fe4000fffe0ff */
[----:B------:R-:W-:Y:S01]  /*99b0*/  MOV R188, UR10 ;  /* 0x0000000a00bc7c02 */ /* 0x000fe20008000f00 */
[----:B------:R-:W-:Y:S01]  /*99c0*/  UIADD3.X UR9, UPT, UPT, URZ, UR53, URZ, UP0, !UPT ;  /* 0x00000035ff097290 */ /* 0x000fe200087fe4ff */
[----:B------:R-:W-:Y:S02]  /*99d0*/  UMOV UR6, UR42 ;  /* 0x0000002a00067c82 */ /* 0x000fe40008000000 */
[----:B------:R-:W-:Y:S01]  /*99e0*/  R2UR UR4, R188 ;  /* 0x00000000bc0472ca */ /* 0x000fe200000e0000 */
[----:B------:R-:W-:Y:S11]  /*99f0*/  UMOV UR7, UR36 ;  /* 0x0000002400077c82 */ /* 0x000ff60008000000 */
[----:B------:R-:W-:Y:S01]  /*9a00*/  @!UPT UIADD3 URZ, UPT, UPT, URZ, URZ, URZ ;  /* 0x000000fffffff290 */ /* 0x000fe2000fffe0ff */
[----:B------:R2:W-:Y:S01]  /*9a10*/  UTMASTG.3D [UR4], [UR8] ;  /* 0x00000004080073b5 */ /* 0x0005e20008010000 */
[----:B------:R0:W-:Y:S01]  /*9a20*/  UTMACMDFLUSH ;  /* 0x00000000000079b7 */ /* 0x0001e20000000000 */
[----:B--2---:R-:W-:Y:S04]  /*9a30*/  DEPBAR.LE SB0, 0x1 ;  /* 0x000080400000791a */ /* 0x004fe80000000000 */
.L_x_119:
[----:B------:R-:W-:Y:S05]  /*9a40*/  BSYNC.RECONVERGENT B0 ;  /* 0x0000000000007941 */ /* 0x000fea0003800200 */
.L_x_118:
        /* <DEDUP_REMOVED lines=16> */
.L_x_123:
[----:B------:R-:W-:Y:S05]  /*9b50*/  BSYNC B0 ;  /* 0x0000000000007941 */ /* 0x000fea0003800000 */
.L_x_122:
        /* <DEDUP_REMOVED lines=20> */
.L_x_121:
[----:B------:R-:W-:Y:S05]  /*9ca0*/  BSYNC B1 ;  /* 0x0000000000017941 */ /* 0x000fea0003800000 */
.L_x_120:
[----:B--2---:R-:W-:Y:S05]  /*9cb0*/  VIADD R0, R80, 0xc0 ;  /* 0x000000c050007836 */ /* 0x004fea0000000000 */
        /* <DEDUP_REMOVED lines=20> */
.L_x_125:
[----:B------:R-:W-:Y:S01]  /*9e00*/  ISETP.NE.AND P0, PT, R189, RZ, PT ;  /* 0x000000ffbd00720c */ /* 0x000fe20003f05270 */
[----:B------:R-:W-:Y:S05]  /*9e10*/  WARPSYNC.ALL ;  /* 0x0000000000007948 */ /* 0x000fea0003800000 */
[----:B------:R-:W-:Y:S01]  /*9e20*/  R2UR UR4, R80 ;  /* 0x00000000500472ca */ /* 0x000fe200000e0000 */
[----:B------:R-:W-:Y:S01]  /*9e30*/  BSSY.RECONVERGENT B0, `(.L_x_126) ;  /* 0x000011d000007945 */ /* 0x000fe20003800200 */
[----:B---3--:R-:W-:Y:S02]  /*9e40*/  F2FP.F16.E4M3.UNPACK_B R11, R149 ;  /* 0x00000095ff0b723e */ /* 0x008fe400020006ff */
[----:B------:R-:W-:Y:S02]  /*9e50*/  F2FP.F16.E4M3.UNPACK_B R10, R150 ;  /* 0x00000096ff0a723e */ /* 0x000fe400020006ff */
[----:B------:R-:W-:Y:S01]  /*9e60*/  F2FP.F16.E4M3.UNPACK_B R9, R151 ;  /* 0x00000097ff09723e */ /* 0x000fe200020006ff */
[--C-:B------:R-:W-:Y:S01]  /*9e70*/  HADD2.F32 R83, -RZ, R11.reuse.H0_H0 ;  /* 0x2000000bff537230 */ /* 0x100fe20000004100 */
[----:B----4-:R-:W-:Y:S01]  /*9e80*/  F2FP.F16.E4M3.UNPACK_B R8, R152 ;  /* 0x00000098ff08723e */ /* 0x010fe200020006ff */
[----:B------:R-:W-:Y:S01]  /*9e90*/  HADD2.F32 R84, -RZ, R11.H1_H1 ;  /* 0x3000000bff547230 */ /* 0x000fe20000004100 */
[----:B------:R-:W-:Y:S01]  /*9ea0*/  F2FP.F16.E4M3.UNPACK_B R7, R153 ;  /* 0x00000099ff07723e */ /* 0x000fe200020006ff */
[--C-:B------:R-:W-:Y:S01]  /*9eb0*/  HADD2.F32 R87, -RZ, R10.reuse.H0_H0 ;  /* 0x2000000aff577230 */ /* 0x100fe20000004100 */
[----:B------:R-:W-:Y:S01]  /*9ec0*/  F2FP.F16.E4M3.UNPACK_B R6, R154 ;  /* 0x0000009aff06723e */ /* 0x000fe200020006ff */
[----:B------:R-:W-:Y:S01]  /*9ed0*/  HADD2.F32 R88, -RZ, R10.H1_H1 ;  /* 0x3000000aff587230 */ /* 0x000fe20000004100 */
[----:B------:R-:W-:Y:S01]  /*9ee0*/  F2FP.F16.E4M3.UNPACK_B R5, R155 ;  /* 0x0000009bff05723e */ /* 0x000fe200020006ff */
[--C-:B------:R-:W-:Y:S01]  /*9ef0*/  HADD2.F32 R91, -RZ, R9.reuse.H0_H0 ;  /* 0x20000009ff5b7230 */ /* 0x100fe20000004100 */
[----:B-1----:R-:W-:Y:S01]  /*9f00*/  F2FP.F16.E4M3.UNPACK_B R4, R156 ;  /* 0x0000009cff04723e */ /* 0x002fe200020006ff */
[----:B------:R-:W-:Y:S01]  /*9f10*/  HADD2.F32 R92, -RZ, R9.H1_H1 ;  /* 0x30000009ff5c7230 */ /* 0x000fe20000004100 */
[-C--:B------:R-:W-:Y:S01]  /*9f20*/  F2FP.F16.E4M3.UNPACK_B R2, R148.reuse ;  /* 0x00000094ff02723e */ /* 0x080fe200020006ff */
[--C-:B------:R-:W-:Y:S01]  /*9f30*/  HADD2.F32 R95, -RZ, R8.reuse.H0_H0 ;  /* 0x20000008ff5f7230 */ /* 0x100fe20000004100 */
[----:B------:R-:W-:Y:S01]  /*9f40*/  F2FP.F16.E4M3.UNPACK_B R148, R148.H1 ;  /* 0x00000094ff94723e */ /* 0x000fe200030006ff */
[----:B------:R-:W-:Y:S01]  /*9f50*/  HADD2.F32 R97, -RZ, R8.H1_H1 ;  /* 0x30000008ff617230 */ /* 0x000fe20000004100 */
[----:B------:R-:W-:Y:S01]  /*9f60*/  F2FP.F16.E4M3.UNPACK_B R149, R149.H1 ;  /* 0x00000095ff95723e */ /* 0x000fe200030006ff */
[--C-:B------:R-:W-:Y:S01]  /*9f70*/  HADD2.F32 R98, -RZ, R7.reuse.H0_H0 ;  /* 0x20000007ff627230 */ /* 0x100fe20000004100 */
[----:B------:R-:W-:Y:S01]  /*9f80*/  F2FP.F16.E4M3.UNPACK_B R150, R150.H1 ;  /* 0x00000096ff96723e */ /* 0x000fe200030006ff */
[----:B------:R-:W-:Y:S01]  /*9f90*/  HADD2.F32 R101, -RZ, R7.H1_H1 ;  /* 0x30000007ff657230 */ /* 0x000fe20000004100 */
[----:B------:R-:W-:Y:S01]  /*9fa0*/  F2FP.F16.E4M3.UNPACK_B R151, R151.H1 ;  /* 0x00000097ff97723e */ /* 0x000fe200030006ff */
[--C-:B------:R-:W-:Y:S01]  /*9fb0*/  HADD2.F32 R102, -RZ, R6.reuse.H0_H0 ;  /* 0x20000006ff667230 */ /* 0x100fe20000004100 */
[----:B------:R-:W-:Y:S01]  /*9fc0*/  F2FP.F16.E4M3.UNPACK_B R138, R163 ;  /* 0x000000a3ff8a723e */ /* 0x000fe200020006ff */
[----:B------:R-:W-:Y:S01]  /*9fd0*/  HADD2.F32 R105, -RZ, R6.H1_H1 ;  /* 0x30000006ff697230 */ /* 0x000fe20000004100 */
[----:B------:R-:W-:Y:S01]  /*9fe0*/  R2UR UR5, R193 ;  /* 0x00000000c10572ca */ /* 0x000fe200000e0000 */
[--C-:B------:R-:W-:Y:S01]  /*9ff0*/  HADD2.F32 R106, -RZ, R5.reuse.H0_H0 ;  /* 0x20000005ff6a7230 */ /* 0x100fe20000004100 */
[----:B------:R-:W-:Y:S01]  /*a000*/  F2FP.F16.E4M3.UNPACK_B R116, R157 ;  /* 0x0000009dff74723e */ /* 0x000fe200020006ff */
[----:B------:R-:W-:Y:S01]  /*a010*/  HADD2.F32 R109, -RZ, R5.H1_H1 ;  /* 0x30000005ff6d7230 */ /* 0x000fe20000004100 */
[----:B------:R-:W-:Y:S01]  /*a020*/  F2FP.F16.E4M3.UNPACK_B R120, R158 ;  /* 0x0000009eff78723e */ /* 0x000fe200020006ff */
[--C-:B------:R-:W-:Y:S01]  /*a030*/  HADD2.F32 R110, -RZ, R4.reuse.H0_H0 ;  /* 0x20000004ff6e7230 */ /* 0x100fe20000004100 */
[----:B------:R-:W-:Y:S01]  /*a040*/  F2FP.F16.E4M3.UNPACK_B R124, R159 ;  /* 0x0000009fff7c723e */ /* 0x000fe200020006ff */
[----:B------:R-:W-:Y:S01]  /*a050*/  HADD2.F32 R113, -RZ, R4.H1_H1 ;  /* 0x30000004ff717230 */ /* 0x000fe20000004100 */
[----:B------:R-:W-:Y:S01]  /*a060*/  F2FP.F16.E4M3.UNPACK_B R128, R160 ;  /* 0x000000a0ff80723e */ /* 0x000fe200020006ff */
[----:B------:R-:W1:Y:S01]  /*a070*/  LDTM.x64 R4, tmem[UR4+0xc0] ;  /* 0x0000c004000479ee */ /* 0x000e620008340000 */
[--C-:B------:R-:W-:Y:S01]  /*a080*/  HADD2.F32 R0, -RZ, R2.reuse.H0_H0 ;  /* 0x20000002ff007230 */ /* 0x100fe20000004100 */
[----:B------:R-:W-:Y:S01]  /*a090*/  NOP ;  /* 0x0000000000007918 */ /* 0x000fe20000000000 */
[----:B------:R-:W-:Y:S01]  /*a0a0*/  HADD2.F32 R2, -RZ, R2.H1_H1 ;  /* 0x30000002ff027230 */ /* 0x000fe20000004100 */
[----:B------:R-:W-:Y:S01]  /*a0b0*/  UIADD3 UR5, UPT, UPT, UR5, 0xf0, URZ ;  /* 0x000000f005057890 */ /* 0x000fe2000fffe0ff */
[--C-:B------:R-:W-:Y:S01]  /*a0c0*/  HADD2.F32 R86, -RZ, R149.reuse.H1_H1 ;  /* 0x30000095ff567230 */ /* 0x100fe20000004100 */
[----:B------:R-:W-:Y:S01]  /*a0d0*/  F2FP.F16.E4M3.UNPACK_B R132, R161 ;  /* 0x000000a1ff84723e */ /* 0x000fe200020006ff */
[--C-:B------:R-:W-:Y:S01]  /*a0e0*/  HADD2.F32 R114, -RZ, R116.reuse.H0_H0 ;  /* 0x20000074ff727230 */ /* 0x100fe20000004100 */
[----:B------:R-:W-:Y:S01]  /*a0f0*/  UPRMT UR5, UR37, 0x654, UR5 ;  /* 0x0000065425057896 */ /* 0x000fe20008000005 */
[----:B------:R-:W-:Y:S01]  /*a100*/  HADD2.F32 R117, -RZ, R116.H1_H1 ;  /* 0x30000074ff757230 */ /* 0x000fe20000004100 */
[----:B------:R-:W-:Y:S01]  /*a110*/  F2FP.F16.E4M3.UNPACK_B R136, R162 ;  /* 0x000000a2ff88723e */ /* 0x000fe200020006ff */
[--C-:B------:R-:W-:Y:S01]  /*a120*/  HADD2.F32 R118, -RZ, R120.reuse.H0_H0 ;  /* 0x20000078ff767230 */ /* 0x100fe20000004100 */
[----:B------:R-:W-:Y:S01]  /*a130*/  F2FP.F16.E4M3.UNPACK_B R152, R152.H1 ;  /* 0x00000098ff98723e */ /* 0x000fe200030006ff */
[----:B------:R-:W-:Y:S01]  /*a140*/  HADD2.F32 R121, -RZ, R120.H1_H1 ;  /* 0x30000078ff797230 */ /* 0x000fe20000004100 */
[----:B------:R-:W-:Y:S01]  /*a150*/  F2FP.F16.E4M3.UNPACK_B R153, R153.H1 ;  /* 0x00000099ff99723e */ /* 0x000fe200030006ff */
[--C-:B------:R-:W-:Y:S01]  /*a160*/  HADD2.F32 R122, -RZ, R124.reuse.H0_H0 ;  /* 0x2000007cff7a7230 */ /* 0x100fe20000004100 */
[----:B------:R-:W-:Y:S01]  /*a170*/  F2FP.F16.E4M3.UNPACK_B R154, R154.H1 ;  /* 0x0000009aff9a723e */ /* 0x000fe200030006ff */
[----:B-1----:R-:W-:Y:S01]  /*a180*/  SYNCS.ARRIVE.TRANS64.RED.A1T0 RZ, [UR5], RZ ;  /* 0x000000ffffff79a7 */ /* 0x002fe20008100405 */
[----:B------:R-:W-:Y:S01]  /*a190*/  HADD2.F32 R125, -RZ, R124.H1_H1 ;  /* 0x3000007cff7d7230 */ /* 0x000fe20000004100 */
[----:B------:R-:W-:Y:S01]  /*a1a0*/  F2FP.F16.E4M3.UNPACK_B R155, R155.H1 ;  /* 0x0000009bff9b723e */ /* 0x000fe200030006ff */
[--C-:B------:R-:W-:Y:S01]  /*a1b0*/  HADD2.F32 R126, -RZ, R128.reuse.H0_H0 ;  /* 0x20000080ff7e7230 */ /* 0x100fe20000004100 */
[----:B------:R-:W-:Y:S01]  /*a1c0*/  F2FP.F16.E4M3.UNPACK_B R156, R156.H1 ;  /* 0x0000009cff9c723e */ /* 0x000fe200030006ff */
[----:B------:R-:W-:Y:S01]  /*a1d0*/  HADD2.F32 R129, -RZ, R128.H1_H1 ;  /* 0x30000080ff817230 */ /* 0x000fe20000004100 */
[----:B------:R-:W-:Y:S01]  /*a1e0*/  F2FP.F16.E4M3.UNPACK_B R157, R157.H1 ;  /* 0x0000009dff9d723e */ /* 0x000fe200030006ff */
[C---:B------:R-:W-:Y:S01]  /*a1f0*/  FMUL R4, R78.reuse, R4 ;  /* 0x000000044e047220 */ /* 0x040fe20000400000 */
[C---:B------:R-:W-:Y:S01]  /*a200*/  FMUL R5, R78.reuse, R5 ;  /* 0x000000054e057220 */ /* 0x040fe20000400000 */
[----:B------:R-:W-:Y:S02]  /*a210*/  HADD2.F32 R3, -RZ, R148.H0_H0 ;  /* 0x20000094ff037230 */ /* 0x000fe40000004100 */
        /* <DEDUP_REMOVED lines=11> */
[----:B------:R-:W-:Y:S02]  /*a2d0*/  HADD2.F32 R130, -RZ, R132.H0_H0 ;  /* 0x20000084ff827230 */ /* 0x000fe40000004100 */
[C---:B------:R-:W-:Y:S01]  /*a2e0*/  FMUL R6, R78.reuse, R6 ;  /* 0x000000064e067220 */ /* 0x040fe20000400000 */
[----:B------:R-:W-:Y:S02]  /*a2f0*/  HADD2.F32 R82, -RZ, R148.H1_H1 ;  /* 0x30000094ff527230 */ /* 0x000fe40000004100 */
[C---:B------:R-:W-:Y:S01]  /*a300*/  FMUL R7, R78.reuse, R7 ;  /* 0x000000074e077220 */ /* 0x040fe20000400000 */
[----:B------:R-:W-:Y:S02]  /*a310*/  HADD2.F32 R85, -RZ, R149.H0_H0 ;  /* 0x20000095ff557230 */ /* 0x000fe40000004100 */
[C---:B------:R-:W-:Y:S01]  /*a320*/  FFMA R6, R81.reuse, R3, R6 ;  /* 0x0000000351067223 */ /* 0x040fe20000000006 */
[----:B------:R-:W-:Y:S02]  /*a330*/  HADD2.F32 R133, -RZ, R132.H1_H1 ;  /* 0x30000084ff857230 */ /* 0x000fe40000004100 */
[C---:B------:R-:W-:Y:S01]  /*a340*/  FFMA R7, R81.reuse, R82, R7 ;  /* 0x0000005251077223 */ /* 0x040fe20000000007 */
[C---:B------:R-:W-:Y:S01]  /*a350*/  FFMA R8, R81.reuse, R83, R8 ;  /* 0x0000005351087223 */ /* 0x040fe20000000008 */
[C---:B------:R-:W-:Y:S01]  /*a360*/  FFMA R9, R81.reuse, R84, R9 ;  /* 0x0000005451097223 */ /* 0x040fe20000000009 */
[--C-:B------:R-:W-:Y:S02]  /*a370*/  HADD2.F32 R82, -RZ, R138.reuse.H0_H0 ;  /* 0x2000008aff527230 */ /* 0x100fe40000004100 */
[C---:B------:R-:W-:Y:S01]  /*a380*/  FMUL R10, R78.reuse, R10 ;  /* 0x0000000a4e0a7220 */ /* 0x040fe20000400000 */
[----:B------:R-:W-:Y:S02]  /*a390*/  HADD2.F32 R83, -RZ, R138.H1_H1 ;  /* 0x3000008aff537230 */ /* 0x000fe40000004100 */
[C---:B------:R-:W-:Y:S01]  /*a3a0*/  FMUL R11, R78.reuse, R11 ;  /* 0x0000000b4e0b7220 */ /* 0x040fe20000400000 */
[----:B------:R-:W-:Y:S02]  /*a3b0*/  HADD2.F32 R89, -RZ, R150.H0_H0 ;  /* 0x20000096ff597230 */ /* 0x000fe40000004100 */
[C---:B------:R-:W-:Y:S01]  /*a3c0*/  FFMA R10, R81.reuse, R85, R10 ;  /* 0x00000055510a7223 */ /* 0x040fe2000000000a */
[--C-:B------:R-:W-:Y:S02]  /*a3d0*/  HADD2.F32 R134, -RZ, R136.reuse.H0_H0 ;  /* 0x20000088ff867230 */ /* 0x100fe40000004100 */
[C---:B------:R-:W-:Y:S01]  /*a3e0*/  FFMA R11, R81.reuse, R86, R11 ;  /* 0x00000056510b7223 */ /* 0x040fe2000000000b */
[C---:B------:R-:W-:Y:S01]  /*a3f0*/  FFMA R12, R81.reuse, R87, R12 ;  /* 0x00000057510c7223 */ /* 0x040fe2000000000c */
[----:B------:R-:W-:Y:S01]  /*a400*/  FFMA R13, R81, R88, R13 ;  /* 0x00000058510d7223 */ /* 0x000fe2000000000d */
[----:B------:R-:W-:Y:S01]  /*a410*/  F2FP.SATFINITE.E4M3.F32.PACK_AB_MERGE_C R86, R7, R6, RZ ;  /* 0x000000060756723e */ /* 0x000fe200048070ff */
[C---:B------:R-:W-:Y:S01]  /*a420*/  FMUL R7, R78.reuse, R24 ;  /* 0x000000184e077220 */ /* 0x040fe20000400000 */
[----:B------:R-:W-:Y:S01]  /*a430*/  F2FP.SATFINITE.E4M3.F32.PACK_AB_MERGE_C R138, R11, R10, RZ ;  /* 0x0000000a0b8a723e */ /* 0x000fe200048070ff */
[C---:B------:R-:W-:Y:S01]  /*a440*/  FMUL R10, R78.reuse, R25 ;  /* 0x000000194e0a7220 */ /* 0x040fe20000400000 */
[C---:B------:R-:W-:Y:S01]  /*a450*/  FMUL R25, R78.reuse, R32 ;  /* 0x000000204e197220 */ /* 0x040fe20000400000 */
[----:B------:R-:W-:Y:S02]  /*a460*/  HADD2.F32 R137, -RZ, R136.H1_H1 ;  /* 0x30000088ff897230 */ /* 0x000fe40000004100 */
[C---:B------:R-:W-:Y:S01]  /*a470*/  FMUL R14, R78.reuse, R14 ;  /* 0x0000000e4e0e7220 */ /* 0x040fe20000400000 */
[----:B------:R-:W-:Y:S02]  /*a480*/  HADD2.F32 R90, -RZ, R150.H1_H1 ;  /* 0x30000096ff5a7230 */ /* 0x000fe40000004100 */
[C---:B------:R-:W-:Y:S01]  /*a490*/  FMUL R15, R78.reuse, R15 ;  /* 0x0000000f4e0f7220 */ /* 0x040fe20000400000 */
[--C-:B------:R-:W-:Y:S02]  /*a4a0*/  HADD2.F32 R93, -RZ, R151.reuse.H0_H0 ;  /* 0x20000097ff5d7230 */ /* 0x100fe40000004100 */
[C---:B------:R-:W-:Y:S01]  /*a4b0*/  FFMA R14, R81.reuse, R89, R14 ;  /* 0x00000059510e7223 */ /* 0x040fe2000000000e */
[----:B------:R-:W-:Y:S02]  /*a4c0*/  HADD2.F32 R94, -RZ, R151.H1_H1 ;  /* 0x30000097ff5e7230 */ /* 0x000fe40000004100 */
[C---:B------:R-:W-:Y:S01]  /*a4d0*/  FFMA R15, R81.reuse, R90, R15 ;  /* 0x0000005a510f7223 */ /* 0x040fe2000000000f */
[C---:B------:R-:W-:Y:S01]  /*a4e0*/  FFMA R16, R81.reuse, R91, R16 ;  /* 0x0000005b51107223 */ /* 0x040fe20000000010 */
[----:B------:R-:W-:Y:S01]  /*a4f0*/  FFMA R17, R81, R92, R17 ;  /* 0x0000005c51117223 */ /* 0x000fe20000000011 */
[C---:B------:R-:W-:Y:S01]  /*a500*/  FMUL R18, R78.reuse, R18 ;  /* 0x000000124e127220 */ /* 0x040fe20000400000 */
[C---:B------:R-:W-:Y:S01]  /*a510*/  FMUL R19, R78.reuse, R19 ;  /* 0x000000134e137220 */ /* 0x040fe20000400000 */
[--C-:B------:R-:W-:Y:S01]  /*a520*/  HADD2.F32 R96, -RZ, R152.reuse.H0_H0 ;  /* 0x20000098ff607230 */ /* 0x100fe20000004100 */
[----:B------:R-:W-:Y:S01]  /*a530*/  F2FP.SATFINITE.E4M3.F32.PACK_AB_MERGE_C R14, R15, R14, RZ ;  /* 0x0000000e0f0e723e */ /* 0x000fe200048070ff */
[C---:B------:R-:W-:Y:S01]  /*a540*/  FFMA R18, R81.reuse, R93, R18 ;  /* 0x0000005d51127223 */ /* 0x040fe20000000012 */
[C---:B------:R-:W-:Y:S01]  /*a550*/  FFMA R19, R81.reuse, R94, R19 ;  /* 0x0000005e51137223 */ /* 0x040fe20000000013 */
[C---:B------:R-:W-:Y:S01]  /*a560*/  FFMA R0, R81.reuse, R95, R0 ;  /* 0x0000005f51007223 */ /* 0x040fe20000000000 */
[----:B------:R-:W-:Y:S01]  /*a570*/  FFMA R2, R81, R97, R2 ;  /* 0x0000006151027223 */ /* 0x000fe20000000002 */
[----:B------:R-:W-:Y:S02]  /*a580*/  HADD2.F32 R99, -RZ, R152.H1_H1 ;  /* 0x30000098ff637230 */ /* 0x000fe40000004100 */
[C---:B------:R-:W-:Y:S01]  /*a590*/  FMUL R3, R78.reuse, R22 ;  /* 0x000000164e037220 */ /* 0x040fe20000400000 */
[----:B------:R-:W-:Y:S01]  /*a5a0*/  F2FP.SATFINITE.E4M3.F32.PACK_AB_MERGE_C R18, R19, R18, RZ ;  /* 0x000000121312723e */ /* 0x000fe200048070ff */
[C---:B------:R-:W-:Y:S01]  /*a5b0*/  FMUL R22, R78.reuse, R29 ;  /* 0x0000001d4e167220 */ /* 0x040fe20000400000 */
[C---:B------:R-:W-:Y:S01]  /*a5c0*/  FMUL R29, R78.reuse, R36 ;  /* 0x000000244e1d7220 */ /* 0x040fe20000400000 */
[C---:B------:R-:W-:Y:S01]  /*a5d0*/  FFMA R3, R81.reuse, R96, R3 ;  /* 0x0000006051037223 */ /* 0x040fe20000000003 */
[C---:B------:R-:W-:Y:S01]  /*a5e0*/  FMUL R6, R78.reuse, R23 ;  /* 0x000000174e067220 */ /* 0x040fe20000400000 */
[--C-:B------:R-:W-:Y:S02]  /*a5f0*/  HADD2.F32 R100, -RZ, R153.reuse.H0_H0 ;  /* 0x20000099ff647230 */ /* 0x100fe40000004100 */
[C---:B------:R-:W-:Y:S01]  /*a600*/  FMUL R11, R78.reuse, R26 ;  /* 0x0000001a4e0b7220 */ /* 0x040fe20000400000 */
[----:B------:R-:W-:Y:S02]  /*a610*/  HADD2.F32 R103, -RZ, R153.H1_H1 ;  /* 0x30000099ff677230 */ /* 0x000fe40000004100 */
[C---:B------:R-:W-:Y:S01]  /*a620*/  FFMA R6, R81.reuse, R99, R6 ;  /* 0x0000006351067223 */ /* 0x040fe20000000006 */
[C---:B------:R-:W-:Y:S01]  /*a630*/  FFMA R7, R81.reuse, R98, R7 ;  /* 0x0000006251077223 */ /* 0x040fe20000000007 */
[C---:B------:R-:W-:Y:S01]  /*a640*/  FFMA R10, R81.reuse, R101, R10 ;  /* 0x00000065510a7223 */ /* 0x040fe2000000000a */
[C---:B------:R-:W-:Y:S01]  /*a650*/  FFMA R11, R81.reuse, R100, R11 ;  /* 0x00000064510b7223 */ /* 0x040fe2000000000b */
[----:B------:R-:W-:Y:S01]  /*a660*/  FMUL R26, R78, R33 ;  /* 0x000000214e1a7220 */ /* 0x000fe20000400000 */
[----:B------:R-:W-:Y:S01]  /*a670*/  F2FP.SATFINITE.E4M3.F32.PACK_AB_MERGE_C R3, R6, R3, RZ ;  /* 0x000000030603723e */ /* 0x000fe200048070ff */
[C---:B------:R-:W-:Y:S01]  /*a680*/  FMUL R33, R78.reuse, R40 ;  /* 0x000000284e217220 */ /* 0x040fe20000400000 */
        /* <DEDUP_REMOVED lines=8> */
[C---:B------:R-:W-:Y:S01]  /*a710*/  FMUL R30, R78.reuse, R37 ;  /* 0x000000254e1e7220 */ /* 0x040fe20000400000 */
[C---:B------:R-:W-:Y:S01]  /*a720*/  FMUL R37, R78.reuse, R44 ;  /* 0x0000002c4e257220 */ /* 0x040fe20000400000 */
[C---:B------:R-:W-:Y:S01]  /*a730*/  FMUL R24, R78.reuse, R31 ;  /* 0x0000001f4e187220 */ /* 0x040fe20000400000 */
[----:B------:R-:W-:Y:S01]  /*a740*/  F2FP.F16.E4M3.UNPACK_B R158, R158.H1 ;  /* 0x0000009eff9e723e */ /* 0x000fe200030006ff */
[--C-:B------:R-:W-:Y:S02]  /*a750*/  HADD2.F32 R108, -RZ, R155.reuse.H0_H0 ;  /* 0x2000009bff6c7230 */ /* 0x100fe40000004100 */
[----:B------:R-:W-:Y:S01]  /*a760*/  FMUL R27, R78, R34 ;  /* 0x000000224e1b7220 */ /* 0x000fe20000400000 */
[----:B------:R-:W-:Y:S02]  /*a770*/  HADD2.F32 R111, -RZ, R155.H1_H1 ;  /* 0x3000009bff6f7230 */ /* 0x000fe40000004100 */
[C---:B------:R-:W-:Y:S01]  /*a780*/  FFMA R24, R81.reuse, R107, R24 ;  /* 0x0000006b51187223 */ /* 0x040fe20000000018 */
[----:B------:R-:W-:Y:S01]  /*a790*/  F2FP.F16.E4M3.UNPACK_B R159, R159.H1 ;  /* 0x0000009fff9f723e */ /* 0x000fe200030006ff */
[C---:B------:R-:W-:Y:S01]  /*a7a0*/  FFMA R25, R81.reuse, R106, R25 ;  /* 0x0000006a51197223 */ /* 0x040fe20000000019 */
[C---:B------:R-:W-:Y:S01]  /*a7b0*/  FFMA R26, R81.reuse, R109, R26 ;  /* 0x0000006d511a7223 */ /* 0x040fe2000000001a */
[----:B------:R-:W-:Y:S01]  /*a7c0*/  F2FP.F16.E4M3.UNPACK_B R160, R160.H1 ;  /* 0x000000a0ffa0723e */ /* 0x000fe200030006ff */
[C---:B------:R-:W-:Y:S01]  /*a7d0*/  FFMA R27, R81.reuse, R108, R27 ;  /* 0x0000006c511b7223 */ /* 0x040fe2000000001b */
[----:B------:R-:W-:Y:S01]  /*a7e0*/  F2FP.SATFINITE.E4M3.F32.PACK_AB_MERGE_C R6, R24, R23, RZ ;  /* 0x000000171806723e */ /* 0x000fe200048070ff */
[C---:B------:R-:W-:Y:S01]  /*a7f0*/  FMUL R34, R78.reuse, R41 ;  /* 0x000000294e227220 */ /* 0x040fe20000400000 */
[C---:B------:R-:W-:Y:S01]  /*a800*/  FMUL R41, R78.reuse, R48 ;  /* 0x000000304e297220 */ /* 0x040fe20000400000 */
[----:B------:R-:W-:Y:S01]  /*a810*/  FMUL R28, R78, R35 ;  /* 0x000000234e1c7220 */ /* 0x000fe20000400000 */
[----:B------:R-:W-:Y:S01]  /*a820*/  F2FP.F16.E4M3.UNPACK_B R161, R161.H1 ;  /* 0x000000a1ffa1723e */ /* 0x000fe200030006ff */
[--C-:B------:R-:W-:Y:S01]  /*a830*/  HADD2.F32 R112, -RZ, R156.reuse.H0_H0 ;  /* 0x2000009cff707230 */ /* 0x100fe20000004100 */
[----:B------:R-:W-:Y:S01]  /*a840*/  F2FP.SATFINITE.E4M3.F32.PACK_AB_MERGE_C R6, R22, R21, R6 ;  /* 0x000000151606723e */ /* 0x000fe20004807006 */
[C---:B------:R-:W-:Y:S01]  /*a850*/  FFMA R28, R81.reuse, R111, R28 ;  /* 0x0000006f511c7223 */ /* 0x040fe2000000001c */
[C---:B------:R-:W-:Y:S01]  /*a860*/  FFMA R29, R81.reuse, R110, R29 ;  /* 0x0000006e511d7223 */ /* 0x040fe2000000001d */
[C---:B------:R-:W-:Y:S01]  /*a870*/  FFMA R30, R81.reuse, R113, R30 ;  /* 0x00000071511e7223 */ /* 0x040fe2000000001e */
[----:B------:R-:W-:Y:S02]  /*a880*/  HADD2.F32 R115, -RZ, R156.H1_H1 ;  /* 0x3000009cff737230 */ /* 0x000fe40000004100 */
[C---:B------:R-:W-:Y:S01]  /*a890*/  FMUL R31, R78.reuse, R38 ;  /* 0x000000264e1f7220 */ /* 0x040fe20000400000 */
[----:B------:R-:W-:Y:S01]  /*a8a0*/  F2FP.F16.E4M3.UNPACK_B R162, R162.H1 ;  /* 0x000000a2ffa2723e */ /* 0x000fe200030006ff */
[C---:B------:R-:W-:Y:S01]  /*a8b0*/  FMUL R38, R78.reuse, R45 ;  /* 0x0000002d4e267220 */ /* 0x040fe20000400000 */
[C---:B------:R-:W-:Y:S01]  /*a8c0*/  FMUL R45, R78.reuse, R52 ;  /* 0x000000344e2d7220 */ /* 0x040fe20000400000 */
[----:B------:R-:W-:Y:S01]  /*a8d0*/  F2FP.F16.E4M3.UNPACK_B R163, R163.H1 ;  /* 0x000000a3ffa3723e */ /* 0x000fe200030006ff */
[----:B------:R-:W-:Y:S01]  /*a8e0*/  FFMA R31, R81, R112, R31 ;  /* 0x00000070511f7223 */ /* 0x000fe2000000001f */
[----:B------:R-:W-:Y:S01]  /*a8f0*/  FMUL R52, R78, R59 ;  /* 0x0000003b4e347220 */ /* 0x000fe20000400000 */
[----:B------:R-:W-:Y:S01]  /*a900*/  IADD3 R76, PT, PT, R76, 0x1, RZ ;  /* 0x000000014c4c7810 */ /* 0x000fe20007ffe0ff */
[C---:B------:R-:W-:Y:S01]  /*a910*/  FMUL R59, R78.reuse, R66 ;  /* 0x000000424e3b7220 */ /* 0x040fe20000400000 */
[----:B------:R-:W-:Y:S01]  /*a920*/  F2FP.SATFINITE.E4M3.F32.PACK_AB_MERGE_C R66, R13, R12, R14 ;  /* 0x0000000c0d42723e */ /* 0x000fe2000480700e */
[C---:B------:R-:W-:Y:S01]  /*a930*/  FMUL R32, R78.reuse, R39 ;  /* 0x000000274e207220 */ /* 0x040fe20000400000 */
[--C-:B------:R-:W-:Y:S02]  /*a940*/  HADD2.F32 R116, -RZ, R157.reuse.H0_H0 ;  /* 0x2000009dff747230 */ /* 0x100fe40000004100 */
[C---:B------:R-:W-:Y:S01]  /*a950*/  FMUL R35, R78.reuse, R42 ;  /* 0x0000002a4e237220 */ /* 0x040fe20000400000 */
[----:B------:R-:W-:Y:S02]  /*a960*/  HADD2.F32 R119, -RZ, R157.H1_H1 ;  /* 0x3000009dff777230 */ /* 0x000fe40000004100 */
[C---:B------:R-:W-:Y:S01]  /*a970*/  FFMA R32, R81.reuse, R115, R32 ;  /* 0x0000007351207223 */ /* 0x040fe20000000020 */
[----:B------:R-:W-:Y:S01]  /*a980*/  FMUL R36, R78, R43 ;  /* 0x0000002b4e247220 */ /* 0x000fe20000400000 */
[C---:B------:R-:W-:Y:S01]  /*a990*/  FFMA R33, R81.reuse, R114, R33 ;  /* 0x0000007251217223 */ /* 0x040fe20000000021 */
[C---:B------:R-:W-:Y:S01]  /*a9a0*/  FFMA R34, R81.reuse, R117, R34 ;  /* 0x0000007551227223 */ /* 0x040fe20000000022 */
[--C-:B------:R-:W-:Y:S01]  /*a9b0*/  HADD2.F32 R120, -RZ, R158.reuse.H0_H0 ;  /* 0x2000009eff787230 */ /* 0x100fe20000004100 */
[----:B------:R-:W-:Y:S01]  /*a9c0*/  F2FP.SATFINITE.E4M3.F32.PACK_AB_MERGE_C R32, R32, R31, RZ ;  /* 0x0000001f2020723e */ /* 0x000fe200048070ff */
[C---:B------:R-:W-:Y:S01]  /*a9d0*/  FFMA R35, R81.reuse, R116, R35 ;  /* 0x0000007451237223 */ /* 0x040fe20000000023 */
[----:B------:R-:W-:Y:S02]  /*a9e0*/  HADD2.F32 R123, -RZ, R158.H1_H1 ;  /* 0x3000009eff7b7230 */ /* 0x000fe40000004100 */
[----:B------:R-:W-:Y:S01]  /*a9f0*/  FMUL R39, R78, R46 ;  /* 0x0000002e4e277220 */ /* 0x000fe20000400000 */
[----:B------:R-:W-:Y:S01]  /*aa00*/  F2FP.SATFINITE.E4M3.F32.PACK_AB_MERGE_C R32, R30, R29, R32 ;  /* 0x0000001d1e20723e */ /* 0x000fe20004807020 */
[C---:B------:R-:W-:Y:S01]  /*aa10*/  FFMA R36, R81.reuse, R119, R36 ;  /* 0x0000007751247223 */ /* 0x040fe20000000024 */
[C---:B------:R-:W-:Y:S01]  /*aa20*/  FMUL R40, R78.reuse, R47 ;  /* 0x0000002f4e287220 */ /* 0x040fe20000400000 */
[C---:B------:R-:W-:Y:S01]  /*aa30*/  FFMA R37, R81.reuse, R118, R37 ;  /* 0x0000007651257223 */ /* 0x040fe20000000025 */
[C---:B------:R-:W-:Y:S01]  /*aa40*/  FFMA R38, R81.reuse, R121, R38 ;  /* 0x0000007951267223 */ /* 0x040fe20000000026 */
[C---:B------:R-:W-:Y:S01]  /*aa50*/  FMUL R42, R78.reuse, R49 ;  /* 0x000000314e2a7220 */ /* 0x040fe20000400000 */
        /* <DEDUP_REMOVED lines=8> */
[C---:B------:R-:W-:Y:S01]  /*aae0*/  FMUL R57, R78.reuse, R64 ;  /* 0x000000404e397220 */ /* 0x040fe20000400000 */
[----:B------:R-:W-:Y:S01]  /*aaf0*/  FFMA R42, R81, R125, R42 ;  /* 0x0000007d512a7223 */ /* 0x000fe2000000002a */
[C---:B------:R-:W-:Y:S01]  /*ab00*/  FMUL R46, R78.reuse, R53 ;  /* 0x000000354e2e7220 */ /* 0x040fe20000400000 */
[--C-:B------:R-:W-:Y:S01]  /*ab10*/  HADD2.F32 R128, -RZ, R160.reuse.H0_H0 ;  /* 0x200000a0ff807230 */ /* 0x100fe20000004100 */
[----:B------:R-:W-:Y:S01]  /*ab20*/  F2FP.SATFINITE.E4M3.F32.PACK_AB_MERGE_C R64, R5, R4, R86 ;  /* 0x000000040540723e */ /* 0x000fe20004807056 */
[C---:B------:R-:W-:Y:S01]  /*ab30*/  FMUL R51, R78.reuse, R58 ;  /* 0x0000003a4e337220 */ /* 0x040fe20000400000 */
[C---:B------:R-:W-:Y:S01]  /*ab40*/  FMUL R53, R78.reuse, R60 ;  /* 0x0000003c4e357220 */ /* 0x040fe20000400000 */
[C---:B------:R-:W-:Y:S01]  /*ab50*/  FFMA R43, R81.reuse, R124, R43 ;  /* 0x0000007c512b7223 */ /* 0x040fe2000000002b */
[----:B------:R-:W-:Y:S02]  /*ab60*/  HADD2.F32 R131, -RZ, R160.H1_H1 ;  /* 0x300000a0ff837230 */ /* 0x000fe40000004100 */
[C---:B------:R-:W-:Y:S01]  /*ab70*/  FMUL R47, R78.reuse, R54 ;  /* 0x000000364e2f7220 */ /* 0x040fe20000400000 */
[C---:B------:R-:W-:Y:S01]  /*ab80*/  FMUL R58, R78.reuse, R65 ;  /* 0x000000414e3a7220 */ /* 0x040fe20000400000 */
[----:B------:R-:W-:Y:S01]  /*ab90*/  FMUL R60, R78, R67 ;  /* 0x000000434e3c7220 */ /* 0x000fe20000400000 */
[----:B------:R-:W-:Y:S01]  /*aba0*/  F2FP.SATFINITE.E4M3.F32.PACK_AB_MERGE_C R5, R20, R11, RZ ;  /* 0x0000000b1405723e */ /* 0x000fe200048070ff */
[----:B------:R-:W-:Y:S01]  /*abb0*/  FFMA R44, R81, R127, R44 ;  /* 0x0000007f512c7223 */ /* 0x000fe2000000002c */
[C---:B------:R-:W-:Y:S01]  /*abc0*/  FMUL R48, R78.reuse, R55 ;  /* 0x000000374e307220 */ /* 0x040fe20000400000 */
[----:B------:R-:W-:Y:S01]  /*abd0*/  F2FP.SATFINITE.E4M3.F32.PACK_AB_MERGE_C R65, R9, R8, R138 ;  /* 0x000000080941723e */ /* 0x000fe2000480708a */
[----:B------:R-:W-:Y:S01]  /*abe0*/  FFMA R45, R81, R126, R45 ;  /* 0x0000007e512d7223 */ /* 0x000fe2000000002d */
[----:B------:R-:W-:Y:S01]  /*abf0*/  F2FP.SATFINITE.E4M3.F32.PACK_AB_MERGE_C R67, R17, R16, R18 ;  /* 0x000000101143723e */ /* 0x000fe20004807012 */
[----:B------:R-:W-:Y:S01]  /*ac00*/  FMUL R49, R78, R56 ;  /* 0x000000384e317220 */ /* 0x000fe20000400000 */
[C---:B------:R-:W-:Y:S01]  /*ac10*/  FFMA R46, R81.reuse, R129, R46 ;  /* 0x00000081512e7223 */ /* 0x040fe2000000002e */
[--C-:B------:R-:W-:Y:S02]  /*ac20*/  HADD2.F32 R132, -RZ, R161.reuse.H0_H0 ;  /* 0x200000a1ff847230 */ /* 0x100fe40000004100 */
[C---:B------:R-:W-:Y:S01]  /*ac30*/  FFMA R47, R81.reuse, R128, R47 ;  /* 0x00000080512f7223 */ /* 0x040fe2000000002f */
[----:B------:R1:W-:Y:S01]  /*ac40*/  STS.128 [R172+UR49+0xa200], R64 ;  /* 0x00a20040ac007988 */ /* 0x0003e20008000c31 */
[----:B------:R-:W-:Y:S01]  /*ac50*/  HADD2.F32 R135, -RZ, R161.H1_H1 ;  /* 0x300000a1ff877230 */ /* 0x000fe20000004100 */
[----:B------:R-:W-:Y:S01]  /*ac60*/  F2FP.SATFINITE.E4M3.F32.PACK_AB_MERGE_C R5, R10, R7, R5 ;  /* 0x000000070a05723e */ /* 0x000fe20004807005 */
[C---:B------:R-:W-:Y:S01]  /*ac70*/  FFMA R48, R81.reuse, R131, R48 ;  /* 0x0000008351307223 */ /* 0x040fe20000000030 */
[----:B------:R-:W-:Y:S01]  /*ac80*/  F2FP.SATFINITE.E4M3.F32.PACK_AB_MERGE_C R7, R28, R27, RZ ;  /* 0x0000001b1c07723e */ /* 0x000fe200048070ff */
        /* <DEDUP_REMOVED lines=8> */
[----:B------:R-:W-:Y:S01]  /*ad10*/  FMUL R56, R78, R63 ;  /* 0x0000003f4e387220 */ /* 0x000fe20000400000 */
[----:B------:R-:W-:Y:S01]  /*ad20*/  F2FP.SATFINITE.E4M3.F32.PACK_AB_MERGE_C R4, R2, R0, R3 ;  /* 0x000000000204723e */ /* 0x000fe20004807003 */
[C---:B------:R-:W-:Y:S01]  /*ad30*/  FFMA R53, R81.reuse, R134, R53 ;  /* 0x0000008651357223 */ /* 0x040fe20000000035 */
[----:B------:R-:W-:Y:S01]  /*ad40*/  F2FP.SATFINITE.E4M3.F32.PACK_AB_MERGE_C R7, R26, R25, R7 ;  /* 0x000000191a07723e */ /* 0x000fe20004807007 */
[C---:B------:R-:W-:Y:S01]  /*ad50*/  FFMA R54, R81.reuse, R137, R54 ;  /* 0x0000008951367223 */ /* 0x040fe20000000036 */
[--C-:B------:R-:W-:Y:S02]  /*ad60*/  HADD2.F32 R84, -RZ, R163.reuse.H0_H0 ;  /* 0x200000a3ff547230 */ /* 0x100fe40000004100 */
[C---:B------:R-:W-:Y:S01]  /*ad70*/  FFMA R55, R81.reuse, R136, R55 ;  /* 0x0000008851377223 */ /* 0x040fe20000000037 */
[----:B------:R-:W-:Y:S01]  /*ad80*/  HADD2.F32 R85, -RZ, R163.H1_H1 ;  /* 0x300000a3ff557230 */ /* 0x000fe20000004100 */
[----:B------:R1:W-:Y:S01]  /*ad90*/  STS.128 [R192+0xa010], R4 ;  /* 0x00a01004c0007388 */ /* 0x0003e20000000c00 */
[----:B------:R-:W-:Y:S01]  /*ada0*/  F2FP.SATFINITE.E4M3.F32.PACK_AB_MERGE_C R35, R36, R35, RZ ;  /* 0x000000232423723e */ /* 0x000fe200048070ff */
[C---:B------:R-:W-:Y:S01]  /*adb0*/  FFMA R56, R81.reuse, R139, R56 ;  /* 0x0000008b51387223 */ /* 0x040fe20000000038 */
[----:B------:R-:W-:Y:S01]  /*adc0*/  F2FP.SATFINITE.E4M3.F32.PACK_AB_MERGE_C R39, R40, R39, RZ ;  /* 0x000000272827723e */ /* 0x000fe200048070ff */
[C---:B------:R-:W-:Y:S01]  /*add0*/  FFMA R57, R81.reuse, R82, R57 ;  /* 0x0000005251397223 */ /* 0x040fe20000000039 */
[----:B------:R-:W-:Y:S01]  /*ade0*/  F2FP.SATFINITE.E4M3.F32.PACK_AB_MERGE_C R43, R44, R43, RZ ;  /* 0x0000002b2c2b723e */ /* 0x000fe200048070ff */
[C---:B------:R-:W-:Y:S01]  /*adf0*/  FFMA R58, R81.reuse, R83, R58 ;  /* 0x00000053513a7223 */ /* 0x040fe2000000003a */
[C---:B------:R-:W-:Y:S01]  /*ae00*/  FFMA R59, R81.reuse, R84, R59 ;  /* 0x00000054513b7223 */ /* 0x040fe2000000003b */
[----:B------:R-:W-:Y:S01]  /*ae10*/  F2FP.SATFINITE.E4M3.F32.PACK_AB_MERGE_C R33, R34, R33, R35 ;  /* 0x000000212221723e */ /* 0x000fe20004807023 */
        /* <DEDUP_REMOVED lines=11> */
[----:B------:R-:W-:Y:S05]  /*aed0*/  F2FP.SATFINITE.E4M3.F32.PACK_AB_MERGE_C R51, R58, R57, R59 ;  /* 0x000000393a33723e */ /* 0x000fea000480703b */
        /* <DEDUP_REMOVED lines=18> */
.L_x_127:
[----:B------:R-:W-:Y:S05]  /*b000*/  BSYNC.RECONVERGENT B0 ;  /* 0x0000000000007941 */ /* 0x000fea0003800200 */
.L_x_126:
[----:B------:R-:W-:Y:S01]  /*b010*/  BAR.SYNC.DEFER_BLOCKING 0x1, 0x80 ;  /* 0x0042000000007b1d */ /* 0x000fe20000010000 */
[----:B------:R-:W-:Y:S01]  /*b020*/  ISETP.NE.AND P2, PT, R190, RZ, PT ;  /* 0x000000ffbe00720c */ /* 0x000fe20003f45270 */
[----:B------:R-:W-:Y:S01]  /*b030*/  IMAD.IADD R20, R75, 0x1, R147 ;  /* 0x000000014b147824 */ /* 0x000fe200078e0293 */
[----:B------:R-:W-:Y:S01]  /*b040*/  ISETP.NE.AND P0, PT, R191, 0x2, PT ;  /* 0x00000002bf00780c */ /* 0x000fe20003f05270 */
[----:B------:R-:W-:Y:S01]  /*b050*/  IMAD.IADD R21, R77, 0x1, R170 ;  /* 0x000000014d157824 */ /* 0x000fe200078e02aa */
[----:B------:R-:W-:Y:S02]  /*b060*/  ISETP.NE.AND P1, PT, R76, 0x2, PT ;  /* 0x000000024c00780c */ /* 0x000fe40003f25270 */
[----:B------:R-:W-:Y:S02]  /*b070*/  SEL R3, RZ, 0x1, P0 ;  /* 0x00000001ff037807 */ /* 0x000fe40000000000 */
[----:B------:R-:W-:Y:S02]  /*b080*/  SEL R0, RZ, 0x1, P1 ;  /* 0x00000001ff007807 */ /* 0x000fe40000800000 */
[----:B------:R-:W-:Y:S02]  /*b090*/  LOP3.LUT R182, R182, R3, RZ, 0x3c, !PT ;  /* 0x00000003b6b67212 */ /* 0x000fe400078e3cff */
[----:B------:R-:W-:Y:S02]  /*b0a0*/  LOP3.LUT R183, R183, R0, RZ, 0x3c, !PT ;  /* 0x00000000b7b77212 */ /* 0x000fe400078e3cff */
[----:B------:R-:W-:Y:S02]  /*b0b0*/  @P2 R2UR UR36, R179 ;  /* 0x00000000b32422ca */ /* 0x000fe400000e0000 */
[----:B------:R-:W-:Y:S02]  /*b0c0*/  SEL R191, R191, RZ, P0 ;  /* 0x000000ffbfbf7207 */ /* 0x000fe40000000000 */
[----:B------:R-:W-:Y:S01]  /*b0d0*/  SEL R76, R76, RZ, P1 ;  /* 0x000000ff4c4c7207 */ /* 0x000fe20000800000 */
[----:B------:R-:W-:Y:S10]  /*b0e0*/  @P2 BRA `(.L_x_128) ;  /* 0xffffff9800d82947 */ /* 0x000ff4000383ffff */
[----:B------:R-:W-:Y:S05]  /*b0f0*/  EXIT ;  /* 0x000000000000794d */ /* 0x000fea0003800000 */
.L_x_19:
[----:B--2---:R2:W1:Y:S02]  /*b100*/  SYNCS.PHASECHK.TRANS64.TRYWAIT P0, [R3+URZ+0x110], R2 ;  /* 0x00011002030075a7 */ /* 0x00446400080011ff */
[----:B-1----:R-:W-:Y:S05]  /*b110*/  @!P0 NANOSLEEP.SYNCS 0x989680 ;  /* 0x009896800000895d */ /* 0x002fea0003900000 */
[----:B------:R-:W1:Y:S02]  /*b120*/  @!P0 SYNCS.PHASECHK.TRANS64 P0, [R3+URZ+0x110], R2 ;  /* 0x00011002030085a7 */ /* 0x000e6400080010ff */
[----:B-1----:R-:W-:Y:S05]  /*b130*/  @!P0 BRA `(.L_x_19) ;  /* 0xfffffffc00f08947 */ /* 0x002fea000383ffff */
[----:B------:R-:W-:Y:S05]  /*b140*/  BRA `(.L_x_129) ;  /* 0xffffff64002c7947 */ /* 0x000fea000383ffff */
.L_x_22:
[----:B-1----:R-:W-:-:S07]  /*b150*/  MOV R2, UR33 ;  /* 0x0000002100027c02 */ /* 0x002fce0008000f00 */
.L_x_130:
[----:B-1----:R1:W2:Y:S02]  /*b160*/  SYNCS.PHASECHK.TRANS64.TRYWAIT P0, [R2+URZ+0x38], R5 ;  /* 0x00003805020075a7 */ /* 0x0022a400080011ff */
[----:B--2---:R-:W-:Y:S05]  /*b170*/  @!P0 NANOSLEEP.SYNCS 0x989680 ;  /* 0x009896800000895d */ /* 0x004fea0003900000 */
[----:B------:R-:W2:Y:S02]  /*b180*/  @!P0 SYNCS.PHASECHK.TRANS64 P0, [R2+URZ+0x38], R5 ;  /* 0x00003805020085a7 */ /* 0x000ea400080010ff */
[----:B--2---:R-:W-:Y:S05]  /*b190*/  @!P0 BRA `(.L_x_130) ;  /* 0xfffffffc00f08947 */ /* 0x004fea000383ffff */
[----:B------:R-:W-:Y:S05]  /*b1a0*/  BRA `(.L_x_21) ;  /* 0xffffff64007c7947 */ /* 0x000fea000383ffff */
.L_x_28:
[----:B-1----:R-:W-:-:S07]  /*b1b0*/  MOV R2, UR17 ;  /* 0x0000001100027c02 */ /* 0x002fce0008000f00 */
.L_x_131:
[----:B-1----:R1:W2:Y:S02]  /*b1c0*/  SYNCS.PHASECHK.TRANS64.TRYWAIT P0, [R2+URZ+0x38], R5 ;  /* 0x00003805020075a7 */ /* 0x0022a400080011ff */
[----:B--2---:R-:W-:Y:S05]  /*b1d0*/  @!P0 NANOSLEEP.SYNCS 0x989680 ;  /* 0x009896800000895d */ /* 0x004fea0003900000 */
[----:B------:R-:W2:Y:S02]  /*b1e0*/  @!P0 SYNCS.PHASECHK.TRANS64 P0, [R2+URZ+0x38], R5 ;  /* 0x00003805020085a7 */ /* 0x000ea400080010ff */
[----:B--2---:R-:W-:Y:S05]  /*b1f0*/  @!P0 BRA `(.L_x_131) ;  /* 0xfffffffc00f08947 */ /* 0x004fea000383ffff */
[----:B------:R-:W-:Y:S05]  /*b200*/  BRA `(.L_x_27) ;  /* 0xffffff6800247947 */ /* 0x000fea000383ffff */
.L_x_32:
[----:B-1----:R1:W2:Y:S02]  /*b210*/  SYNCS.PHASECHK.TRANS64.TRYWAIT P0, [R2+URZ+0xc0], R3 ;  /* 0x0000c003020075a7 */ /* 0x0022a400080011ff */
[----:B--2---:R-:W-:Y:S05]  /*b220*/  @!P0 NANOSLEEP.SYNCS 0x989680 ;  /* 0x009896800000895d */ /* 0x004fea0003900000 */
[----:B------:R-:W2:Y:S02]  /*b230*/  @!P0 SYNCS.PHASECHK.TRANS64 P0, [R2+URZ+0xc0], R3 ;  /* 0x0000c003020085a7 */ /* 0x000ea400080010ff */
[----:B--2---:R-:W-:Y:S05]  /*b240*/  @!P0 BRA `(.L_x_32) ;  /* 0xfffffffc00f08947 */ /* 0x004fea000383ffff */
[----:B------:R-:W-:Y:S05]  /*b250*/  BRA `(.L_x_132) ;  /* 0xffffff6800b47947 */ /* 0x000fea000383ffff */
.L_x_36:
[----:B----4-:R-:W-:-:S07]  /*b260*/  MOV R0, UR5 ;  /* 0x0000000500007c02 */ /* 0x010fce0008000f00 */
.L_x_133:
[----:B-1----:R1:W2:Y:S02]  /*b270*/  SYNCS.PHASECHK.TRANS64.TRYWAIT P0, [R0+URZ], R3 ;  /* 0x00000003000075a7 */ /* 0x0022a400080011ff */
[----:B--2---:R-:W-:Y:S05]  /*b280*/  @!P0 NANOSLEEP.SYNCS 0x989680 ;  /* 0x009896800000895d */ /* 0x004fea0003900000 */
[----:B------:R-:W2:Y:S02]  /*b290*/  @!P0 SYNCS.PHASECHK.TRANS64 P0, [R0+URZ], R3 ;  /* 0x00000003000085a7 */ /* 0x000ea400080010ff */
[----:B--2---:R-:W-:Y:S05]  /*b2a0*/  @!P0 BRA `(.L_x_133) ;  /* 0xfffffffc00f08947 */ /* 0x004fea000383ffff */
[----:B------:R-:W-:Y:S05]  /*b2b0*/  BRA `(.L_x_134) ;  /* 0xffffff7000247947 */ /* 0x000fea000383ffff */
.L_x_37:
[----:B----4-:R-:W-:-:S07]  /*b2c0*/  MOV R0, UR5 ;  /* 0x0000000500007c02 */ /* 0x010fce0008000f00 */
.L_x_135:
[----:B-1----:R1:W2:Y:S02]  /*b2d0*/  SYNCS.PHASECHK.TRANS64.TRYWAIT P0, [R0+URZ], R3 ;  /* 0x00000003000075a7 */ /* 0x0022a400080011ff */
[----:B--2---:R-:W-:Y:S05]  /*b2e0*/  @!P0 NANOSLEEP.SYNCS 0x989680 ;  /* 0x009896800000895d */ /* 0x004fea0003900000 */
[----:B------:R-:W2:Y:S02]  /*b2f0*/  @!P0 SYNCS.PHASECHK.TRANS64 P0, [R0+URZ], R3 ;  /* 0x00000003000085a7 */ /* 0x000ea400080010ff */
[----:B--2---:R-:W-:Y:S05]  /*b300*/  @!P0 BRA `(.L_x_135) ;  /* 0xfffffffc00f08947 */ /* 0x004fea000383ffff */
[----:B------:R-:W-:Y:S05]  /*b310*/  BRA `(.L_x_136) ;  /* 0xffffff7000307947 */ /* 0x000fea000383ffff */
.L_x_38:
[----:B----4-:R-:W-:-:S07]  /*b320*/  MOV R0, UR5 ;  /* 0x0000000500007c02 */ /* 0x010fce0008000f00 */
.L_x_137:
[----:B-1----:R1:W2:Y:S02]  /*b330*/  SYNCS.PHASECHK.TRANS64.TRYWAIT P0, [R0+URZ], R3 ;  /* 0x00000003000075a7 */ /* 0x0022a400080011ff */
[----:B--2---:R-:W-:Y:S05]  /*b340*/  @!P0 NANOSLEEP.SYNCS 0x989680 ;  /* 0x009896800000895d */ /* 0x004fea0003900000 */
[----:B------:R-:W2:Y:S02]  /*b350*/  @!P0 SYNCS.PHASECHK.TRANS64 P0, [R0+URZ], R3 ;  /* 0x00000003000085a7 */ /* 0x000ea400080010ff */
[----:B--2---:R-:W-:Y:S05]  /*b360*/  @!P0 BRA `(.L_x_137) ;  /* 0xfffffffc00f08947 */ /* 0x004fea000383ffff */
[----:B------:R-:W-:Y:S05]  /*b370*/  BRA `(.L_x_138) ;  /* 0xffffff70003c7947 */ /* 0x000fea000383ffff */
.L_x_39:
[----:B----4-:R-:W-:-:S07]  /*b380*/  MOV R0, UR5 ;  /* 0x0000000500007c02 */ /* 0x010fce0008000f00 */
.L_x_139:
[----:B-1----:R1:W2:Y:S02]  /*b390*/  SYNCS.PHASECHK.TRANS64.TRYWAIT P0, [R0+URZ], R3 ;  /* 0x00000003000075a7 */ /* 0x0022a400080011ff */
[----:B--2---:R-:W-:Y:S05]  /*b3a0*/  @!P0 NANOSLEEP.SYNCS 0x989680 ;  /* 0x009896800000895d */ /* 0x004fea0003900000 */
[----:B------:R-:W2:Y:S02]  /*b3b0*/  @!P0 SYNCS.PHASECHK.TRANS64 P0, [R0+URZ], R3 ;  /* 0x00000003000085a7 */ /* 0x000ea400080010ff */
[----:B--2---:R-:W-:Y:S05]  /*b3c0*/  @!P0 BRA `(.L_x_139) ;  /* 0xfffffffc00f08947 */ /* 0x004fea000383ffff */
[----:B------:R-:W-:Y:S05]  /*b3d0*/  BRA `(.L_x_140) ;  /* 0xffffff7000487947 */ /* 0x000fea000383ffff */
.L_x_40:
[----:B----4-:R-:W-:-:S07]  /*b3e0*/  MOV R0, UR5 ;  /* 0x0000000500007c02 */ /* 0x010fce0008000f00 */
.L_x_141:
[----:B-1----:R1:W2:Y:S02]  /*b3f0*/  SYNCS.PHASECHK.TRANS64.TRYWAIT P0, [R0+URZ], R3 ;  /* 0x00000003000075a7 */ /* 0x0022a400080011ff */
[----:B--2---:R-:W-:Y:S05]  /*b400*/  @!P0 NANOSLEEP.SYNCS 0x989680 ;  /* 0x009896800000895d */ /* 0x004fea0003900000 */
[----:B------:R-:W2:Y:S02]  /*b410*/  @!P0 SYNCS.PHASECHK.TRANS64 P0, [R0+URZ], R3 ;  /* 0x00000003000085a7 */ /* 0x000ea400080010ff */
[----:B--2---:R-:W-:Y:S05]  /*b420*/  @!P0 BRA `(.L_x_141) ;  /* 0xfffffffc00f08947 */ /* 0x004fea000383ffff */
[----:B------:R-:W-:Y:S05]  /*b430*/  BRA `(.L_x_142) ;  /* 0xffffff7000547947 */ /* 0x000fea000383ffff */
.L_x_41:
[----:B----4-:R-:W-:-:S07]  /*b440*/  MOV R0, UR5 ;  /* 0x0000000500007c02 */ /* 0x010fce0008000f00 */
.L_x_143:
[----:B-1----:R1:W2:Y:S02]  /*b450*/  SYNCS.PHASECHK.TRANS64.TRYWAIT P0, [R0+URZ], R3 ;  /* 0x00000003000075a7 */ /* 0x0022a400080011ff */
[----:B--2---:R-:W-:Y:S05]  /*b460*/  @!P0 NANOSLEEP.SYNCS 0x989680 ;  /* 0x009896800000895d */ /* 0x004fea0003900000 */
[----:B------:R-:W2:Y:S02]  /*b470*/  @!P0 SYNCS.PHASECHK.TRANS64 P0, [R0+URZ], R3 ;  /* 0x00000003000085a7 */ /* 0x000ea400080010ff */
[----:B--2---:R-:W-:Y:S05]  /*b480*/  @!P0 BRA `(.L_x_143) ;  /* 0xfffffffc00f08947 */ /* 0x004fea000383ffff */
[----:B------:R-:W-:Y:S05]  /*b490*/  BRA `(.L_x_144) ;  /* 0xffffff7000607947 */ /* 0x000fea000383ffff */
.L_x_44:
[----:B-1----:R1:W2:Y:S02]  /*b4a0*/  SYNCS.PHASECHK.TRANS64.TRYWAIT P0, [R0+URZ+0x100], R5 ;  /* 0x00010005000075a7 */ /* 0x0022a400080011ff */
[----:B--2---:R-:W-:Y:S05]  /*b4b0*/  @!P0 NANOSLEEP.SYNCS 0x989680 ;  /* 0x009896800000895d */ /* 0x004fea0003900000 */
[----:B------:R-:W2:Y:S02]  /*b4c0*/  @!P0 SYNCS.PHASECHK.TRANS64 P0, [R0+URZ+0x100], R5 ;  /* 0x00010005000085a7 */ /* 0x000ea400080010ff */
[----:B--2---:R-:W-:Y:S05]  /*b4d0*/  @!P0 BRA `(.L_x_44) ;  /* 0xfffffffc00f08947 */ /* 0x004fea000383ffff */
[----:B------:R-:W-:Y:S05]  /*b4e0*/  BRA `(.L_x_145) ;  /* 0xffffff7000bc7947 */ /* 0x000fea000383ffff */
.L_x_45:
[----:B------:R-:W-:-:S07]  /*b4f0*/  MOV R0, UR5 ;  /* 0x0000000500007c02 */ /* 0x000fce0008000f00 */
.L_x_146:
[----:B-1----:R1:W2:Y:S02]  /*b500*/  SYNCS.PHASECHK.TRANS64.TRYWAIT P0, [R0+URZ+0xd0], R5 ;  /* 0x0000d005000075a7 */ /* 0x0022a400080011ff */
[----:B--2---:R-:W-:Y:S05]  /*b510*/  @!P0 NANOSLEEP.SYNCS 0x989680 ;  /* 0x009896800000895d */ /* 0x004fea0003900000 */
[----:B------:R-:W2:Y:S02]  /*b520*/  @!P0 SYNCS.PHASECHK.TRANS64 P0, [R0+URZ+0xd0], R5 ;  /* 0x0000d005000085a7 */ /* 0x000ea400080010ff */
[----:B--2---:R-:W-:Y:S05]  /*b530*/  @!P0 BRA `(.L_x_146) ;  /* 0xfffffffc00f08947 */ /* 0x004fea000383ffff */
[----:B------:R-:W-:Y:S05]  /*b540*/  BRA `(.L_x_147) ;  /* 0xffffff7000cc7947 */ /* 0x000fea000383ffff */
.L_x_46:
[----:B-1----:R1:W2:Y:S02]  /*b550*/  SYNCS.PHASECHK.TRANS64.TRYWAIT P1, [R0+URZ+0xc0], R5 ;  /* 0x0000c005000075a7 */ /* 0x0022a400080211ff */
[----:B--2---:R-:W-:Y:S05]  /*b560*/  @!P1 NANOSLEEP.SYNCS 0x989680 ;  /* 0x009896800000995d */ /* 0x004fea0003900000 */
[----:B------:R-:W2:Y:S02]  /*b570*/  @!P1 SYNCS.PHASECHK.TRANS64 P1, [R0+URZ+0xc0], R5 ;  /* 0x0000c005000095a7 */ /* 0x000ea400080210ff */
[----:B--2---:R-:W-:Y:S05]  /*b580*/  @!P1 BRA `(.L_x_46) ;  /* 0xfffffffc00f09947 */ /* 0x004fea000383ffff */
[----:B------:R-:W-:Y:S05]  /*b590*/  BRA `(.L_x_148) ;  /* 0xffffff7000fc7947 */ /* 0x000fea000383ffff */
.L_x_49:
[----:B------:R-:W-:-:S07]  /*b5a0*/  MOV R0, UR5 ;  /* 0x0000000500007c02 */ /* 0x000fce0008000f00 */
.L_x_149:
[----:B-1----:R1:W2:Y:S02]  /*b5b0*/  SYNCS.PHASECHK.TRANS64.TRYWAIT P0, [R0+URZ+0xd0], R3 ;  /* 0x0000d003000075a7 */ /* 0x0022a400080011ff */
[----:B--2---:R-:W-:Y:S05]  /*b5c0*/  @!P0 NANOSLEEP.SYNCS 0x989680 ;  /* 0x009896800000895d */ /* 0x004fea0003900000 */
[----:B------:R-:W2:Y:S02]  /*b5d0*/  @!P0 SYNCS.PHASECHK.TRANS64 P0, [R0+URZ+0xd0], R3 ;  /* 0x0000d003000085a7 */ /* 0x000ea400080010ff */
[----:B--2---:R-:W-:Y:S05]  /*b5e0*/  @!P0 BRA `(.L_x_149) ;  /* 0xfffffffc00f08947 */ /* 0x004fea000383ffff */
[----:B------:R-:W-:Y:S05]  /*b5f0*/  BRA `(.L_x_48) ;  /* 0xffffff7400507947 */ /* 0x000fea000383ffff */
.L_x_56:
[----:B-1----:R1:W2:Y:S02]  /*b600*/  SYNCS.PHASECHK.TRANS64.TRYWAIT P1, [R0+URZ+0xc0], R5 ;  /* 0x0000c005000075a7 */ /* 0x0022a400080211ff */
[----:B--2---:R-:W-:Y:S05]  /*b610*/  @!P1 NANOSLEEP.SYNCS 0x989680 ;  /* 0x009896800000995d */ /* 0x004fea0003900000 */
[----:B------:R-:W2:Y:S02]  /*b620*/  @!P1 SYNCS.PHASECHK.TRANS64 P1, [R0+URZ+0xc0], R5 ;  /* 0x0000c005000095a7 */ /* 0x000ea400080210ff */
[----:B--2---:R-:W-:Y:S05]  /*b630*/  @!P1 BRA `(.L_x_56) ;  /* 0xfffffffc00f09947 */ /* 0x004fea000383ffff */
[----:B------:R-:W-:Y:S05]  /*b640*/  BRA `(.L_x_150) ;  /* 0xffffff7800b07947 */ /* 0x000fea000383ffff */
.L_x_57:
[----:B------:R-:W-:-:S07]  /*b650*/  MOV R3, UR8 ;  /* 0x0000000800037c02 */ /* 0x000fce0008000f00 */
.L_x_151:
[----:B-1----:R1:W2:Y:S02]  /*b660*/  SYNCS.PHASECHK.TRANS64.TRYWAIT P0, [R3+URZ+0xf0], R0 ;  /* 0x0000f000030075a7 */ /* 0x0022a400080011ff */
[----:B--2---:R-:W-:Y:S05]  /*b670*/  @!P0 NANOSLEEP.SYNCS 0x989680 ;  /* 0x009896800000895d */ /* 0x004fea0003900000 */
[----:B------:R-:W2:Y:S02]  /*b680*/  @!P0 SYNCS.PHASECHK.TRANS64 P0, [R3+URZ+0xf0], R0 ;  /* 0x0000f000030085a7 */ /* 0x000ea400080010ff */
[----:B--2---:R-:W-:Y:S05]  /*b690*/  @!P0 BRA `(.L_x_151) ;  /* 0xfffffffc00f08947 */ /* 0x004fea000383ffff */
[----:B------:R-:W-:Y:S05]  /*b6a0*/  BRA `(.L_x_152) ;  /* 0xffffff7800e87947 */ /* 0x000fea000383ffff */
.L_x_60:
[----:B------:R-:W-:Y:S07]  /*b6b0*/  MOV R0, UR7 ;  /* 0x0000000700007c02 */ /* 0x000fee0008000f00 */
.L_x_153:
[----:B-1----:R1:W2:Y:S02]  /*b6c0*/  SYNCS.PHASECHK.TRANS64.TRYWAIT P0, [R0+URZ], R3 ;  /* 0x00000003000075a7 */ /* 0x0022a400080011ff */
[----:B--2---:R-:W-:Y:S05]  /*b6d0*/  @!P0 NANOSLEEP.SYNCS 0x989680 ;  /* 0x009896800000895d */ /* 0x004fea0003900000 */
[----:B------:R-:W2:Y:S02]  /*b6e0*/  @!P0 SYNCS.PHASECHK.TRANS64 P0, [R0+URZ], R3 ;  /* 0x00000003000085a7 */ /* 0x000ea400080010ff */
[----:B--2---:R-:W-:Y:S05]  /*b6f0*/  @!P0 BRA `(.L_x_153) ;  /* 0xfffffffc00f08947 */ /* 0x004fea000383ffff */
[----:B------:R-:W-:Y:S05]  /*b700*/  BRA `(.L_x_59) ;  /* 0xffffff7c00047947 */ /* 0x000fea000383ffff */
.L_x_63:
[----:B------:R-:W-:-:S07]  /*b710*/  MOV R0, UR5 ;  /* 0x0000000500007c02 */ /* 0x000fce0008000f00 */
.L_x_154:
[----:B--2---:R2:W3:Y:S02]  /*b720*/  SYNCS.PHASECHK.TRANS64.TRYWAIT P0, [R0+URZ], R3 ;  /* 0x00000003000075a7 */ /* 0x0044e400080011ff */
[----:B---3--:R-:W-:Y:S05]  /*b730*/  @!P0 NANOSLEEP.SYNCS 0x989680 ;  /* 0x009896800000895d */ /* 0x008fea0003900000 */
[----:B------:R-:W3:Y:S02]  /*b740*/  @!P0 SYNCS.PHASECHK.TRANS64 P0, [R0+URZ], R3 ;  /* 0x00000003000085a7 */ /* 0x000ee400080010ff */
[----:B---3--:R-:W-:Y:S05]  /*b750*/  @!P0 BRA `(.L_x_154) ;  /* 0xfffffffc00f08947 */ /* 0x008fea000383ffff */
[----:B------:R-:W-:Y:S05]  /*b760*/  BRA `(.L_x_155) ;  /* 0xffffff7c00b87947 */ /* 0x000fea000383ffff */
.L_x_64:
[----:B------:R-:W-:-:S07]  /*b770*/  MOV R0, UR7 ;  /* 0x0000000700007c02 */ /* 0x000fce0008000f00 */
.L_x_156:
[----:B--2---:R2:W3:Y:S02]  /*b780*/  SYNCS.PHASECHK.TRANS64.TRYWAIT P0, [R0+URZ], R3 ;  /* 0x00000003000075a7 */ /* 0x0044e400080011ff */
[----:B---3--:R-:W-:Y:S05]  /*b790*/  @!P0 NANOSLEEP.SYNCS 0x989680 ;  /* 0x009896800000895d */ /* 0x008fea0003900000 */
[----:B------:R-:W3:Y:S02]  /*b7a0*/  @!P0 SYNCS.PHASECHK.TRANS64 P0, [R0+URZ], R3 ;  /* 0x00000003000085a7 */ /* 0x000ee400080010ff */
[----:B---3--:R-:W-:Y:S05]  /*b7b0*/  @!P0 BRA `(.L_x_156) ;  /* 0xfffffffc00f08947 */ /* 0x008fea000383ffff */
[----:B------:R-:W-:Y:S05]  /*b7c0*/  BRA `(.L_x_157) ;  /* 0xffffff7c00c47947 */ /* 0x000fea000383ffff */
.L_x_69:
[----:B--2---:R2:W3:Y:S02]  /*b7d0*/  SYNCS.PHASECHK.TRANS64.TRYWAIT P0, [R0+URZ+0xc0], R3 ;  /* 0x0000c003000075a7 */ /* 0x0044e400080011ff */
[----:B---3--:R-:W-:Y:S05]  /*b7e0*/  @!P0 NANOSLEEP.SYNCS 0x989680 ;  /* 0x009896800000895d */ /* 0x008fea0003900000 */
[----:B------:R-:W3:Y:S02]  /*b7f0*/  @!P0 SYNCS.PHASECHK.TRANS64 P0, [R0+URZ+0xc0], R3 ;  /* 0x0000c003000085a7 */ /* 0x000ee400080010ff */
[----:B---3--:R-:W-:Y:S05]  /*b800*/  @!P0 BRA `(.L_x_69) ;  /* 0xfffffffc00f08947 */ /* 0x008fea000383ffff */
[----:B------:R-:W-:Y:S05]  /*b810*/  BRA `(.L_x_158) ;  /* 0xffffff8000d07947 */ /* 0x000fea000383ffff */
.L_x_72:
[----:B------:R-:W-:Y:S07]  /*b820*/  MOV R0, UR7 ;  /* 0x0000000700007c02 */ /* 0x000fee0008000f00 */
.L_x_159:
[----:B--2---:R2:W3:Y:S02]  /*b830*/  SYNCS.PHASECHK.TRANS64.TRYWAIT P0, [R0+URZ+0xb8], R3 ;  /* 0x0000b803000075a7 */ /* 0x0044e400080011ff */
[----:B---3--:R-:W-:Y:S05]  /*b840*/  @!P0 NANOSLEEP.SYNCS 0x989680 ;  /* 0x009896800000895d */ /* 0x008fea0003900000 */
[----:B------:R-:W3:Y:S02]  /*b850*/  @!P0 SYNCS.PHASECHK.TRANS64 P0, [R0+URZ+0xb8], R3 ;  /* 0x0000b803000085a7 */ /* 0x000ee400080010ff */
[----:B---3--:R-:W-:Y:S05]  /*b860*/  @!P0 BRA `(.L_x_159) ;  /* 0xfffffffc00f08947 */ /* 0x008fea000383ffff */
[----:B------:R-:W-:Y:S05]  /*b870*/  BRA `(.L_x_71) ;  /* 0xffffff8400b07947 */ /* 0x000fea000383ffff */
.L_x_75:
[----:B------:R-:W-:Y:S07]  /*b880*/  MOV R3, UR7 ;  /* 0x0000000700037c02 */ /* 0x000fee0008000f00 */
.L_x_160:
[----:B-1----:R1:W2:Y:S02]  /*b890*/  SYNCS.PHASECHK.TRANS64.TRYWAIT P0, [R3+URZ+0x90], R12 ;  /* 0x0000900c030075a7 */ /* 0x0022a400080011ff */
[----:B--2---:R-:W-:Y:S05]  /*b8a0*/  @!P0 NANOSLEEP.SYNCS 0x989680 ;  /* 0x009896800000895d */ /* 0x004fea0003900000 */
[----:B------:R-:W2:Y:S02]  /*b8b0*/  @!P0 SYNCS.PHASECHK.TRANS64 P0, [R3+URZ+0x90], R12 ;  /* 0x0000900c030085a7 */ /* 0x000ea400080010ff */
[----:B--2---:R-:W-:Y:S05]  /*b8c0*/  @!P0 BRA `(.L_x_160) ;  /* 0xfffffffc00f08947 */ /* 0x004fea000383ffff */
[----:B------:R-:W-:Y:S05]  /*b8d0*/  BRA `(.L_x_161) ;  /* 0xffffff8800287947 */ /* 0x000fea000383ffff */
.L_x_76:
[----:B-1----:R-:W-:Y:S07]  /*b8e0*/  MOV R3, UR7 ;  /* 0x0000000700037c02 */ /* 0x002fee0008000f00 */
.L_x_162:
[----:B-1----:R1:W2:Y:S02]  /*b8f0*/  SYNCS.PHASECHK.TRANS64.TRYWAIT P0, [R3+URZ+0x98], R12 ;  /* 0x0000980c030075a7 */ /* 0x0022a400080011ff */
[----:B--2---:R-:W-:Y:S05]  /*b900*/  @!P0 NANOSLEEP.SYNCS 0x989680 ;  /* 0x009896800000895d */ /* 0x004fea0003900000 */
[----:B------:R-:W2:Y:S02]  /*b910*/  @!P0 SYNCS.PHASECHK.TRANS64 P0, [R3+URZ+0x98], R12 ;  /* 0x0000980c030085a7 */ /* 0x000ea400080010ff */
[----:B--2---:R-:W-:Y:S05]  /*b920*/  @!P0 BRA `(.L_x_162) ;  /* 0xfffffffc00f08947 */ /* 0x004fea000383ffff */
[----:B------:R-:W-:Y:S05]  /*b930*/  BRA `(.L_x_163) ;  /* 0xffffff8800647947 */ /* 0x000fea000383ffff */
.L_x_77:
[----:B-1----:R-:W-:Y:S07]  /*b940*/  MOV R3, UR7 ;  /* 0x0000000700037c02 */ /* 0x002fee0008000f00 */
.L_x_164:
[----:B-1----:R1:W2:Y:S02]  /*b950*/  SYNCS.PHASECHK.TRANS64.TRYWAIT P0, [R3+URZ+0xa0], R12 ;  /* 0x0000a00c030075a7 */ /* 0x0022a400080011ff */
[----:B--2---:R-:W-:Y:S05]  /*b960*/  @!P0 NANOSLEEP.SYNCS 0x989680 ;  /* 0x009896800000895d */ /* 0x004fea0003900000 */
[----:B------:R-:W2:Y:S02]  /*b970*/  @!P0 SYNCS.PHASECHK.TRANS64 P0, [R3+URZ+0xa0], R12 ;  /* 0x0000a00c030085a7 */ /* 0x000ea400080010ff */
[----:B--2---:R-:W-:Y:S05]  /*b980*/  @!P0 BRA `(.L_x_164) ;  /* 0xfffffffc00f08947 */ /* 0x004fea000383ffff */
[----:B------:R-:W-:Y:S05]  /*b990*/  BRA `(.L_x_165) ;  /* 0xffffff8800ac7947 */ /* 0x000fea000383ffff */
.L_x_78:
[----:B------:R-:W-:Y:S07]  /*b9a0*/  MOV R3, UR7 ;  /* 0x0000000700037c02 */ /* 0x000fee0008000f00 */
.L_x_166:
[----:B-1----:R1:W2:Y:S02]  /*b9b0*/  SYNCS.PHASECHK.TRANS64.TRYWAIT P0, [R3+URZ+0xa8], R12 ;  /* 0x0000a80c030075a7 */ /* 0x0022a400080011ff */
[----:B--2---:R-:W-:Y:S05]  /*b9c0*/  @!P0 NANOSLEEP.SYNCS 0x989680 ;  /* 0x009896800000895d */ /* 0x004fea0003900000 */
[----:B------:R-:W2:Y:S02]  /*b9d0*/  @!P0 SYNCS.PHASECHK.TRANS64 P0, [R3+URZ+0xa8], R12 ;  /* 0x0000a80c030085a7 */ /* 0x000ea400080010ff */
[----:B--2---:R-:W-:Y:S05]  /*b9e0*/  @!P0 BRA `(.L_x_166) ;  /* 0xfffffffc00f08947 */ /* 0x004fea000383ffff */
[----:B------:R-:W-:Y:S05]  /*b9f0*/  BRA `(.L_x_167) ;  /* 0xffffff8c00347947 */ /* 0x000fea000383ffff */
.L_x_80:
[----:B------:R-:W-:-:S07]  /*ba00*/  MOV R0, UR7 ;  /* 0x0000000700007c02 */ /* 0x000fce0008000f00 */
.L_x_168:
[----:B-1----:R1:W3:Y:S02]  /*ba10*/  SYNCS.PHASECHK.TRANS64.TRYWAIT P0, [R0+URZ+0x90], R3 ;  /* 0x00009003000075a7 */ /* 0x0022e400080011ff */
[----:B---3--:R-:W-:Y:S05]  /*ba20*/  @!P0 NANOSLEEP.SYNCS 0x989680 ;  /* 0x009896800000895d */ /* 0x008fea0003900000 */
[----:B------:R-:W3:Y:S02]  /*ba30*/  @!P0 SYNCS.PHASECHK.TRANS64 P0, [R0+URZ+0x90], R3 ;  /* 0x00009003000085a7 */ /* 0x000ee400080010ff */
[----:B---3--:R-:W-:Y:S05]  /*ba40*/  @!P0 BRA `(.L_x_168) ;  /* 0xfffffffc00f08947 */ /* 0x008fea000383ffff */
[----:B------:R-:W-:Y:S05]  /*ba50*/  BRA `(.L_x_169) ;  /* 0xffffff8c00a47947 */ /* 0x000fea000383ffff */
.L_x_81:
[----:B-1----:R-:W-:-:S07]  /*ba60*/  MOV R0, UR7 ;  /* 0x0000000700007c02 */ /* 0x002fce0008000f00 */
.L_x_170:
[----:B-1----:R1:W3:Y:S02]  /*ba70*/  SYNCS.PHASECHK.TRANS64.TRYWAIT P0, [R0+URZ+0x98], R3 ;  /* 0x00009803000075a7 */ /* 0x0022e400080011ff */
[----:B---3--:R-:W-:Y:S05]  /*ba80*/  @!P0 NANOSLEEP.SYNCS 0x989680 ;  /* 0x009896800000895d */ /* 0x008fea0003900000 */
[----:B------:R-:W3:Y:S02]  /*ba90*/  @!P0 SYNCS.PHASECHK.TRANS64 P0, [R0+URZ+0x98], R3 ;  /* 0x00009803000085a7 */ /* 0x000ee400080010ff */
[----:B---3--:R-:W-:Y:S05]  /*baa0*/  @!P0 BRA `(.L_x_170) ;  /* 0xfffffffc00f08947 */ /* 0x008fea000383ffff */
[----:B------:R-:W-:Y:S05]  /*bab0*/  BRA `(.L_x_171) ;  /* 0xffffff8c00947947 */ /* 0x000fea000383ffff */
.L_x_82:
[----:B-1----:R-:W-:-:S07]  /*bac0*/  MOV R0, UR7 ;  /* 0x0000000700007c02 */ /* 0x002fce0008000f00 */
.L_x_172:
[----:B-1----:R1:W3:Y:S02]  /*bad0*/  SYNCS.PHASECHK.TRANS64.TRYWAIT P0, [R0+URZ+0xa0], R3 ;  /* 0x0000a003000075a7 */ /* 0x0022e400080011ff */
[----:B---3--:R-:W-:Y:S05]  /*bae0*/  @!P0 NANOSLEEP.SYNCS 0x989680 ;  /* 0x009896800000895d */ /* 0x008fea0003900000 */
[----:B------:R-:W3:Y:S02]  /*baf0*/  @!P0 SYNCS.PHASECHK.TRANS64 P0, [R0+URZ+0xa0], R3 ;  /* 0x0000a003000085a7 */ /* 0x000ee400080010ff */
[----:B---3--:R-:W-:Y:S05]  /*bb00*/  @!P0 BRA `(.L_x_172) ;  /* 0xfffffffc00f08947 */ /* 0x008fea000383ffff */
[----:B------:R-:W-:Y:S05]  /*bb10*/  BRA `(.L_x_173) ;  /* 0xffffff8c00847947 */ /* 0x000fea000383ffff */
.L_x_84:
[----:B--2---:R2:W4:Y:S02]  /*bb20*/  SYNCS.PHASECHK.TRANS64.TRYWAIT P0, [R0+URZ+0xc0], R3 ;  /* 0x0000c003000075a7 */ /* 0x00452400080011ff */
[----:B----4-:R-:W-:Y:S05]  /*bb30*/  @!P0 NANOSLEEP.SYNCS 0x989680 ;  /* 0x009896800000895d */ /* 0x010fea0003900000 */
[----:B------:R-:W4:Y:S02]  /*bb40*/  @!P0 SYNCS.PHASECHK.TRANS64 P0, [R0+URZ+0xc0], R3 ;  /* 0x0000c003000085a7 */ /* 0x000f2400080010ff */
[----:B----4-:R-:W-:Y:S05]  /*bb50*/  @!P0 BRA `(.L_x_84) ;  /* 0xfffffffc00f08947 */ /* 0x010fea000383ffff */
[----:B------:R-:W-:Y:S05]  /*bb60*/  BRA `(.L_x_174) ;  /* 0xffffff90004c7947 */ /* 0x000fea000383ffff */
.L_x_95:
[----:B-1----:R1:W3:Y:S02]  /*bb70*/  SYNCS.PHASECHK.TRANS64.TRYWAIT P1, [R3+URZ+0x70], R0 ;  /* 0x00007000030075a7 */ /* 0x0022e400080211ff */
[----:B---3--:R-:W-:Y:S05]  /*bb80*/  @!P1 NANOSLEEP.SYNCS 0x989680 ;  /* 0x009896800000995d */ /* 0x008fea0003900000 */
[----:B------:R-:W3:Y:S02]  /*bb90*/  @!P1 SYNCS.PHASECHK.TRANS64 P1, [R3+URZ+0x70], R0 ;  /* 0x00007000030095a7 */ /* 0x000ee400080210ff */
[----:B---3--:R-:W-:Y:S05]  /*bba0*/  @!P1 BRA `(.L_x_95) ;  /* 0xfffffffc00f09947 */ /* 0x008fea000383ffff */
[----:B------:R-:W-:Y:S05]  /*bbb0*/  BRA `(.L_x_94) ;  /* 0xffffff9c00707947 */ /* 0x000fea000383ffff */
.L_x_97:
[----:B-1----:R1:W4:Y:S02]  /*bbc0*/  SYNCS.PHASECHK.TRANS64.TRYWAIT P0, [R193+URZ+0xe0], R2 ;  /* 0x0000e002c10075a7 */ /* 0x00232400080011ff */
[----:B----4-:R-:W-:Y:S05]  /*bbd0*/  @!P0 NANOSLEEP.SYNCS 0x989680 ;  /* 0x009896800000895d */ /* 0x010fea0003900000 */
[----:B------:R-:W4:Y:S02]  /*bbe0*/  @!P0 SYNCS.PHASECHK.TRANS64 P0, [R193+URZ+0xe0], R2 ;  /* 0x0000e002c10085a7 */ /* 0x000f2400080010ff */
[----:B----4-:R-:W-:Y:S05]  /*bbf0*/  @!P0 BRA `(.L_x_97) ;  /* 0xfffffffc00f08947 */ /* 0x010fea000383ffff */
[----:B------:R-:W-:Y:S05]  /*bc00*/  BRA `(.L_x_96) ;  /* 0xffffff9c00cc7947 */ /* 0x000fea000383ffff */
.L_x_106:
[----:B--2---:R2:W3:Y:S02]  /*bc10*/  SYNCS.PHASECHK.TRANS64.TRYWAIT P0, [R204+URZ+0x70], R3 ;  /* 0x00007003cc0075a7 */ /* 0x0044e400080011ff */
[----:B---3--:R-:W-:Y:S05]  /*bc20*/  @!P0 NANOSLEEP.SYNCS 0x989680 ;  /* 0x009896800000895d */ /* 0x008fea0003900000 */
[----:B------:R-:W3:Y:S02]  /*bc30*/  @!P0 SYNCS.PHASECHK.TRANS64 P0, [R204+URZ+0x70], R3 ;  /* 0x00007003cc0085a7 */ /* 0x000ee400080010ff */
[----:B---3--:R-:W-:Y:S05]  /*bc40*/  @!P0 BRA `(.L_x_106) ;  /* 0xfffffffc00f08947 */ /* 0x008fea000383ffff */
[----:B------:R-:W-:Y:S05]  /*bc50*/  BRA `(.L_x_105) ;  /* 0xffffffb000d87947 */ /* 0x000fea000383ffff */
.L_x_115:
[----:B--2---:R2:W3:Y:S02]  /*bc60*/  SYNCS.PHASECHK.TRANS64.TRYWAIT P0, [R0+URZ+0x70], R5 ;  /* 0x00007005000075a7 */ /* 0x0044e400080011ff */
[----:B---3--:R-:W-:Y:S05]  /*bc70*/  @!P0 NANOSLEEP.SYNCS 0x989680 ;  /* 0x009896800000895d */ /* 0x008fea0003900000 */
[----:B------:R-:W3:Y:S02]  /*bc80*/  @!P0 SYNCS.PHASECHK.TRANS64 P0, [R0+URZ+0x70], R5 ;  /* 0x00007005000085a7 */ /* 0x000ee400080010ff */
[----:B---3--:R-:W-:Y:S05]  /*bc90*/  @!P0 BRA `(.L_x_115) ;  /* 0xfffffffc00f08947 */ /* 0x008fea000383ffff */
[----:B------:R-:W-:Y:S05]  /*bca0*/  BRA `(.L_x_114) ;  /* 0xffffffc800307947 */ /* 0x000fea000383ffff */
.L_x_124:
[----:B--2---:R2:W3:Y:S02]  /*bcb0*/  SYNCS.PHASECHK.TRANS64.TRYWAIT P0, [R0+URZ+0x70], R3 ;  /* 0x00007003000075a7 */ /* 0x0044e400080011ff */
[----:B---3--:R-:W-:Y:S05]  /*bcc0*/  @!P0 NANOSLEEP.SYNCS 0x989680 ;  /* 0x009896800000895d */ /* 0x008fea0003900000 */
[----:B------:R-:W3:Y:S02]  /*bcd0*/  @!P0 SYNCS.PHASECHK.TRANS64 P0, [R0+URZ+0x70], R3 ;  /* 0x00007003000085a7 */ /* 0x000ee400080010ff */
[----:B---3--:R-:W-:Y:S05]  /*bce0*/  @!P0 BRA `(.L_x_124) ;  /* 0xfffffffc00f08947 */ /* 0x008fea000383ffff */
[----:B------:R-:W-:Y:S05]  /*bcf0*/  BRA `(.L_x_123) ;  /* 0xffffffdc00947947 */ /* 0x000fea000383ffff */
        .weak           $__internal_0_$__cuda_sm10x_tcgen05_guardrail_trap_col_being_dealloced_not_returned_by_alloc
        .type           $__internal_0_$__cuda_sm10x_tcgen05_guardrail_trap_col_being_dealloced_not_returned_by_alloc,@function
        .size           $__internal_0_$__cuda_sm10x_tcgen05_guardrail_trap_col_being_dealloced_not_returned_by_alloc,($__internal_1_$__cuda_sm10x_tcgen05_guardrail_trap_phase_invalid_during_alloc - $__internal_0_$__cuda_sm10x_tcgen05_guardrail_trap_col_being_dealloced_not_returned_by_alloc)
$__internal_0_$__cuda_sm10x_tcgen05_guardrail_trap_col_being_dealloced_not_returned_by_alloc:
[----:B------:R-:W-:Y:S05]  /*bd00*/  BPT.TRAP 0x1 ;  /* 0x000000040000795c */ /* 0x000fea0000300000 */
[----:B------:R-:W-:-:S04]  /*bd10*/  HFMA2 R3, -RZ, RZ, 0, 0 ;  /* 0x00000000ff037431 */ /* 0x000fc800000001ff */
[----:B------:R-:W-:Y:S05]  /*bd20*/  RET.REL.NODEC R2 `(_ZN7cutlass13device_kernelINS_4gemm6kernel13GemmUniversalIN4cute5tupleIJiiiiEEENS1_10collective13CollectiveMmaINS1_35MainloopSm100TmaUmmaWarpSpecializedILi7ELi2ELi2ENS5_IJNS4_1CILi1EEESB_SB_EEEEENS5_IJNSA_ILi128EEENSA_ILi256EEENSA_ILi64EEEEEENS_12float_e4m3_tENS5_IJlSB_lEEESI_SJ_NS4_8TiledMMAINS4_8MMA_AtomIJNS4_10MMA_TraitsINS4_19SM100_MMA_F8F6F4_SSEJSI_SI_fSE_SF_NS4_17integral_constantINS4_4UMMA5MajorELSQ_0EEESR_NSO_INSP_7ScaleInELSS_0EEEST_EEEEEENS4_6LayoutISC_NS5_IJNSA_ILi0EEESX_SX_EEEEENS5_IJNS4_10UnderscoreES10_S10_EEEEENS4_13SM90_TMA_LOADENS4_14ComposedLayoutINS4_7SwizzleILi2ELi4ELi3EEENS4_18smem_ptr_flag_bitsILi8EEENSW_INS5_IJNSA_ILi8EEESG_EEENS5_IJSG_SB_EEEEEEEvNS4_8identityES13_S1D_vS1E_EENS_8epilogue10collective18CollectiveEpilogueINS1G_23Sm100TmaWarpSpecializedILi4ELi2ELi64ELb0ELb0EEEJSH_NS5_IJNSW_ISE_SB_EENSW_ISG_SB_EEEEESI_SJ_SI_SJ_NS1G_6fusion15FusionCallbacksIS1K_NS1O_17LinearCombinationISI_fSI_fLNS_15FloatRoundStyleE2EEESH_S1N_JEEENS4_5SM1004TMEM4LOAD26SM100_TMEM_LOAD_32dp32b64xES13_S1D_NS4_39AutoVectorizingCopyWithAssumedAlignmentILi128EEENS4_14SM90_TMA_STOREES1D_S1Z_S1Z_EEEvvEEEEvNT_6ParamsE) ;  /* 0xffffff4002b47950 */ /* 0x000fea0003c3ffff */
        .weak           $__internal_1_$__cuda_sm10x_tcgen05_guardrail_trap_phase_invalid_during_alloc
        .type           $__internal_1_$__cuda_sm10x_tcgen05_guardrail_trap_phase_invalid_during_alloc,@function
        .size           $__internal_1_$__cuda_sm10x_tcgen05_guardrail_trap_phase_invalid_during_alloc,($__internal_2_$__cuda_sm10x_tcgen05_guardrail_trap_unallocated_columns_being_dealloced - $__internal_1_$__cuda_sm10x_tcgen05_guardrail_trap_phase_invalid_during_alloc)
$__internal_1_$__cuda_sm10x_tcgen05_guardrail_trap_phase_invalid_during_alloc:
[----:B------:R-:W-:Y:S05]  /*bd30*/  BPT.TRAP 0x1 ;  /* 0x000000040000795c */ /* 0x000fea0000300000 */
[----:B------:R-:W-:-:S04]  /*bd40*/  MOV R3, 0x0 ;  /* 0x0000000000037802 */ /* 0x000fc80000000f00 */
[----:B------:R-:W-:Y:S05]  /*bd50*/  RET.REL.NODEC R2 `(_ZN7cutlass13device_kernelINS_4gemm6kernel13GemmUniversalIN4cute5tupleIJiiiiEEENS1_10collective13CollectiveMmaINS1_35MainloopSm100TmaUmmaWarpSpecializedILi7ELi2ELi2ENS5_IJNS4_1CILi1EEESB_SB_EEEEENS5_IJNSA_ILi128EEENSA_ILi256EEENSA_ILi64EEEEEENS_12float_e4m3_tENS5_IJlSB_lEEESI_SJ_NS4_8TiledMMAINS4_8MMA_AtomIJNS4_10MMA_TraitsINS4_19SM100_MMA_F8F6F4_SSEJSI_SI_fSE_SF_NS4_17integral_constantINS4_4UMMA5MajorELSQ_0EEESR_NSO_INSP_7ScaleInELSS_0EEEST_EEEEEENS4_6LayoutISC_NS5_IJNSA_ILi0EEESX_SX_EEEEENS5_IJNS4_10UnderscoreES10_S10_EEEEENS4_13SM90_TMA_LOADENS4_14ComposedLayoutINS4_7SwizzleILi2ELi4ELi3EEENS4_18smem_ptr_flag_bitsILi8EEENSW_INS5_IJNSA_ILi8EEESG_EEENS5_IJSG_SB_EEEEEEEvNS4_8identityES13_S1D_vS1E_EENS_8epilogue10collective18CollectiveEpilogueINS1G_23Sm100TmaWarpSpecializedILi4ELi2ELi64ELb0ELb0EEEJSH_NS5_IJNSW_ISE_SB_EENSW_ISG_SB_EEEEESI_SJ_SI_SJ_NS1G_6fusion15FusionCallbacksIS1K_NS1O_17LinearCombinationISI_fSI_fLNS_15FloatRoundStyleE2EEESH_S1N_JEEENS4_5SM1004TMEM4LOAD26SM100_TMEM_LOAD_32dp32b64xES13_S1D_NS4_39AutoVectorizingCopyWithAssumedAlignmentILi128EEENS4_14SM90_TMA_STOREES1D_S1Z_S1Z_EEEvvEEEEvNT_6ParamsE) ;  /* 0xffffff4002a87950 */ /* 0x000fea0003c3ffff */
        .weak           $__internal_2_$__cuda_sm10x_tcgen05_guardrail_trap_unallocated_columns_being_dealloced
        .type           $__internal_2_$__cuda_sm10x_tcgen05_guardrail_trap_unallocated_columns_being_dealloced,@function
        .size           $__internal_2_$__cuda_sm10x_tcgen05_guardrail_trap_unallocated_columns_being_dealloced,(.L_x_176 - $__internal_2_$__cuda_sm10x_tcgen05_guardrail_trap_unallocated_columns_being_dealloced)
$__internal_2_$__cuda_sm10x_tcgen05_guardrail_trap_unallocated_columns_being_dealloced:
[----:B------:R-:W-:Y:S05]  /*bd60*/  BPT.TRAP 0x1 ;  /* 0x000000040000795c */ /* 0x000fea0000300000 */
[----:B------:R-:W-:-:S04]  /*bd70*/  HFMA2 R3, -RZ, RZ, 0, 0 ;  /* 0x00000000ff037431 */ /* 0x000fc800000001ff */
[----:B------:R-:W-:Y:S05]  /*bd80*/  RET.REL.NODEC R2 `(_ZN7cutlass13device_kernelINS_4gemm6kernel13GemmUniversalIN4cute5tupleIJiiiiEEENS1_10collective13CollectiveMmaINS1_35MainloopSm100TmaUmmaWarpSpecializedILi7ELi2ELi2ENS5_IJNS4_1CILi1EEESB_SB_EEEEENS5_IJNSA_ILi128EEENSA_ILi256EEENSA_ILi64EEEEEENS_12float_e4m3_tENS5_IJlSB_lEEESI_SJ_NS4_8TiledMMAINS4_8MMA_AtomIJNS4_10MMA_TraitsINS4_19SM100_MMA_F8F6F4_SSEJSI_SI_fSE_SF_NS4_17integral_constantINS4_4UMMA5MajorELSQ_0EEESR_NSO_INSP_7ScaleInELSS_0EEEST_EEEEEENS4_6LayoutISC_NS5_IJNSA_ILi0EEESX_SX_EEEEENS5_IJNS4_10UnderscoreES10_S10_EEEEENS4_13SM90_TMA_LOADENS4_14ComposedLayoutINS4_7SwizzleILi2ELi4ELi3EEENS4_18smem_ptr_flag_bitsILi8EEENSW_INS5_IJNSA_ILi8EEESG_EEENS5_IJSG_SB_EEEEEEEvNS4_8identityES13_S1D_vS1E_EENS_8epilogue10collective18CollectiveEpilogueINS1G_23Sm100TmaWarpSpecializedILi4ELi2ELi64ELb0ELb0EEEJSH_NS5_IJNSW_ISE_SB_EENSW_ISG_SB_EEEEESI_SJ_SI_SJ_NS1G_6fusion15FusionCallbacksIS1K_NS1O_17LinearCombinationISI_fSI_fLNS_15FloatRoundStyleE2EEESH_S1N_JEEENS4_5SM1004TMEM4LOAD26SM100_TMEM_LOAD_32dp32b64xES13_S1D_NS4_39AutoVectorizingCopyWithAssumedAlignmentILi128EEENS4_14SM90_TMA_STOREES1D_S1Z_S1Z_EEEvvEEEEvNT_6ParamsE) ;  /* 0xffffff40029c7950 */ /* 0x000fea0003c3ffff */
.L_x_175:
[----:B------:R-:W-:-:S00]  /*bd90*/  BRA `(.L_x_175) ;  /* 0xfffffffc00fc7947 */ /* 0x000fc0000383ffff */
[----:B------:R-:W-:-:S00]  /*bda0*/  NOP ;  /* 0x0000000000007918 */ /* 0x000fc00000000000 */
        /* <DEDUP_REMOVED lines=13> */
.L_x_176:


//--------------------- .nv.global.init           --------------------------
	.section	.nv.global.init,"aw",@progbits
.nv.global.init:
	.type		$str$27,@object
	.size		$str$27,($str$28 - $str$27)
$str$27:
        /*0000*/ 	.byte	0x28, 0x61, 0x64, 0x64, 0x72, 0x65, 0x73, 0x73, 0x20, 0x26, 0x20, 0x6d, 0x61, 0x73, 0x6b, 0x29
        /*0010*/ 	.byte	0x20, 0x3d, 0x3d, 0x20, 0x30, 0x00
	.type		$str$28,@object
	.size		$str$28,($str$26 - $str$28)
$str$28:
        /*0016*/ 	.byte	0x2f, 0x74, 0x6d, 0x70, 0x2f, 0x63, 0x75, 0x74, 0x6c, 0x61, 0x73, 0x73, 0x5f, 0x73, 0x77, 0x65
        /*0026*/ 	.byte	0x65, 0x70, 0x5f, 0x73, 0x72, 0x63, 0x2f, 0x69, 0x6e, 0x63, 0x6c, 0x75, 0x64, 0x65, 0x2f, 0x63
        /*0036*/ 	.byte	0x75, 0x74, 0x65, 0x2f, 0x70, 0x6f, 0x69, 0x6e, 0x74, 0x65, 0x72, 0x5f, 0x66, 0x6c, 0x61, 0x67
        /*0046*/ 	.byte	0x67, 0x65, 0x64, 0x2e, 0x68, 0x70, 0x70, 0x00
	.type		$str$26,@object
	.size		$str$26,($str$25 - $str$26)
$str$26:
        /*004e*/ 	.byte	0x2f, 0x74, 0x6d, 0x70, 0x2f, 0x63, 0x75, 0x74, 0x6c, 0x61, 0x73, 0x73, 0x5f, 0x73, 0x77, 0x65
        /*005e*/ 	.byte	0x65, 0x70, 0x5f, 0x73, 0x72, 0x63, 0x2f, 0x69, 0x6e, 0x63, 0x6c, 0x75, 0x64, 0x65, 0x2f, 0x63
        /*006e*/ 	.byte	0x75, 0x74, 0x65, 0x2f, 0x61, 0x74, 0x6f, 0x6d, 0x2f, 0x63, 0x6f, 0x70, 0x79, 0x5f, 0x74, 0x72
        /*007e*/ 	.byte	0x61, 0x69, 0x74, 0x73, 0x5f, 0x73, 0x6d, 0x31, 0x30, 0x30, 0x2e, 0x68, 0x70, 0x70, 0x00
	.type		$str$25,@object
	.size		$str$25,(__unnamed_1 - $str$25)
$str$25:
        /*008d*/ 	.byte	0x28, 0x28, 0x75, 0x69, 0x6e, 0x74, 0x33, 0x32, 0x5f, 0x74, 0x28, 0x74, 0x68, 0x72, 0x65, 0x61
        /*009d*/ 	.byte	0x64, 0x49, 0x64, 0x78, 0x2e, 0x78, 0x29, 0x20, 0x2f, 0x20, 0x33, 0x32, 0x29, 0x20, 0x25, 0x20
        /*00ad*/ 	.byte	0x34, 0x29, 0x20, 0x3d, 0x3d, 0x20, 0x28, 0x28, 0x28, 0x74, 0x6d, 0x65, 0x6d, 0x5f, 0x61, 0x64
        /*00bd*/ 	.byte	0x64, 0x72, 0x20, 0x3e, 0x3e, 0x20, 0x31, 0x36, 0x29, 0x20, 0x2f, 0x20, 0x33, 0x32, 0x29, 0x20
        /*00cd*/ 	.byte	0x25, 0x20, 0x34, 0x29, 0x00
	.type		__unnamed_1,@object
	.size		__unnamed_1,(__unnamed_2 - __unnamed_1)
__unnamed_1:
        /*00d2*/ 	.byte	0x61, 0x75, 0x74, 0x6f, 0x20, 0x63, 0x75, 0x74, 0x65, 0x3a, 0x3a, 0x61, 0x73, 0x5f, 0x70, 0x6f
        /* <DEDUP_REMOVED lines=24> */
        /*0262*/ 	.byte	0x43, 0x3c, 0x38, 0x31, 0x39, 0x32, 0x3e, 0x3e, 0x3e, 0x3e, 0x5d, 0x00
	.type		__unnamed_2,@object
	.size		__unnamed_2,(__unnamed_3 - __unnamed_2)
__unnamed_2:
        /* <DEDUP_REMOVED lines=26> */
	.type		__unnamed_3,@object
	.size		__unnamed_3,(.L_3 - __unnamed_3)
__unnamed_3:
        /* <DEDUP_REMOVED lines=42> */
        /*06aa*/ 	.byte	0x3e, 0x3e, 0x3e, 0x3e, 0x5d, 0x00
.L_3:


//--------------------- .nv.shared._ZN7cutlass13device_kernelINS_4gemm6kernel13GemmUniversalIN4cute5tupleIJiiiiEEENS1_10collective13CollectiveMmaINS1_35MainloopSm100TmaUmmaWarpSpecializedILi7ELi2ELi2ENS5_IJNS4_1CILi1EEESB_SB_EEEEENS5_IJNSA_ILi128EEENSA_ILi256EEENSA_ILi64EEEEEENS_12float_e4m3_tENS5_IJlSB_lEEESI_SJ_NS4_8TiledMMAINS4_8MMA_AtomIJNS4_10MMA_TraitsINS4_19SM100_MMA_F8F6F4_SSEJSI_SI_fSE_SF_NS4_17integral_constantINS4_4UMMA5MajorELSQ_0EEESR_NSO_INSP_7ScaleInELSS_0EEEST_EEEEEENS4_6LayoutISC_NS5_IJNSA_ILi0EEESX_SX_EEEEENS5_IJNS4_10UnderscoreES10_S10_EEEEENS4_13SM90_TMA_LOADENS4_14ComposedLayoutINS4_7SwizzleILi2ELi4ELi3EEENS4_18smem_ptr_flag_bitsILi8EEENSW_INS5_IJNSA_ILi8EEESG_EEENS5_IJSG_SB_EEEEEEEvNS4_8identityES13_S1D_vS1E_EENS_8epilogue10collective18CollectiveEpilogueINS1G_23Sm100TmaWarpSpecializedILi4ELi2ELi64ELb0ELb0EEEJSH_NS5_IJNSW_ISE_SB_EENSW_ISG_SB_EEEEESI_SJ_SI_SJ_NS1G_6fusion15FusionCallbacksIS1K_NS1O_17LinearCombinationISI_fSI_fLNS_15FloatRoundStyleE2EEESH_S1N_JEEENS4_5SM1004TMEM4LOAD26SM100_TMEM_LOAD_32dp32b64xES13_S1D_NS4_39AutoVectorizingCopyWithAssumedAlignmentILi128EEENS4_14SM90_TMA_STOREES1D_S1Z_S1Z_EEEvvEEEEvNT_6ParamsE --------------------------
	.section	.nv.shared._ZN7cutlass13device_kernelINS_4gemm6kernel13GemmUniversalIN4cute5tupleIJiiiiEEENS1_10collective13CollectiveMmaINS1_35MainloopSm100TmaUmmaWarpSpecializedILi7ELi2ELi2ENS5_IJNS4_1CILi1EEESB_SB_EEEEENS5_IJNSA_ILi128EEENSA_ILi256EEENSA_ILi64EEEEEENS_12float_e4m3_tENS5_IJlSB_lEEESI_SJ_NS4_8TiledMMAINS4_8MMA_AtomIJNS4_10MMA_TraitsINS4_19SM100_MMA_F8F6F4_SSEJSI_SI_fSE_SF_NS4_17integral_constantINS4_4UMMA5MajorELSQ_0EEESR_NSO_INSP_7ScaleInELSS_0EEEST_EEEEEENS4_6LayoutISC_NS5_IJNSA_ILi0EEESX_SX_EEEEENS5_IJNS4_10UnderscoreES10_S10_EEEEENS4_13SM90_TMA_LOADENS4_14ComposedLayoutINS4_7SwizzleILi2ELi4ELi3EEENS4_18smem_ptr_flag_bitsILi8EEENSW_INS5_IJNSA_ILi8EEESG_EEENS5_IJSG_SB_EEEEEEEvNS4_8identityES13_S1D_vS1E_EENS_8epilogue10collective18CollectiveEpilogueINS1G_23Sm100TmaWarpSpecializedILi4ELi2ELi64ELb0ELb0EEEJSH_NS5_IJNSW_ISE_SB_EENSW_ISG_SB_EEEEESI_SJ_SI_SJ_NS1G_6fusion15FusionCallbacksIS1K_NS1O_17LinearCombinationISI_fSI_fLNS_15FloatRoundStyleE2EEESH_S1N_JEEENS4_5SM1004TMEM4LOAD26SM100_TMEM_LOAD_32dp32b64xES13_S1D_NS4_39AutoVectorizingCopyWithAssumedAlignmentILi128EEENS4_14SM90_TMA_STOREES1D_S1Z_S1Z_EEEvvEEEEvNT_6ParamsE,"aw",@nobits
	.sectionflags	@""
	.align	16
	.zero		1024


//--------------------- .nv.shared.reserved.0     --------------------------
	.section	.nv.shared.reserved.0,"aw",@nobits
	.weak		__nv_reservedSMEM_offset_0_alias
	.size		__nv_reservedSMEM_offset_0_alias, 0, 64
	.other		__nv_reservedSMEM_offset_0_alias,@"STO_CUDA_RESERVED_SHARED STV_DEFAULT"
__nv_reservedSMEM_offset_0_alias:
	.zero		0
.nv.shared.reserved.0:
	.zero		64
	.weak		__nv_reservedSMEM_tcgen05_partition
	.type		__nv_reservedSMEM_tcgen05_partition,@object
	.size		__nv_reservedSMEM_tcgen05_partition,(.L_0 - __nv_reservedSMEM_tcgen05_partition)
__nv_reservedSMEM_tcgen05_partition:
	.zero		32
.L_0:


//--------------------- .nv.global                --------------------------
	.section	.nv.global,"aw",@nobits
.nv.global:
	.type		_ZN40_INTERNAL_5984a20e_4_k_cu_d928e9da_293564cute1_E,@object
	.size		_ZN40_INTERNAL_5984a20e_4_k_cu_d928e9da_293564cute1_E,(_ZN40_INTERNAL_5984a20e_4_k_cu_d928e9da_293564cuda3std3__45__cpo6cbeginE - _ZN40_INTERNAL_5984a20e_4_k_cu_d928e9da_293564cute1_E)
_ZN40_INTERNAL_5984a20e_4_k_cu_d928e9da_293564cute1_E:
	.zero		1
	.type		_ZN40_INTERNAL_5984a20e_4_k_cu_d928e9da_293564cuda3std3__45__cpo6cbeginE,@object
	.size		_ZN40_INTERNAL_5984a20e_4_k_cu_d928e9da_293564cuda3std3__45__cpo6cbeginE,(_ZN40_INTERNAL_5984a20e_4_k_cu_d928e9da_293564cuda3std3__48in_placeE - _ZN40_INTERNAL_5984a20e_4_k_cu_d928e9da_293564cuda3std3__45__cpo6cbeginE)
_ZN40_INTERNAL_5984a20e_4_k_cu_d928e9da_293564cuda3std3__45__cpo6cbeginE:
	.zero		1
	.type		_ZN40_INTERNAL_5984a20e_4_k_cu_d928e9da_293564cuda3std3__48in_placeE,@object
	.size		_ZN40_INTERNAL_5984a20e_4_k_cu_d928e9da_293564cuda3std3__48in_placeE,(_ZN40_INTERNAL_5984a20e_4_k_cu_d928e9da_293564cuda3std6ranges3__45__cpo9iter_moveE - _ZN40_INTERNAL_5984a20e_4_k_cu_d928e9da_293564cuda3std3__48in_placeE)
_ZN40_INTERNAL_5984a20e_4_k_cu_d928e9da_293564cuda3std3__48in_placeE:
	.zero		1
	.type		_ZN40_INTERNAL_5984a20e_4_k_cu_d928e9da_293564cuda3std6ranges3__45__cpo9iter_moveE,@object
	.size		_ZN40_INTERNAL_5984a20e_4_k_cu_d928e9da_293564cuda3std6ranges3__45__cpo9iter_moveE,(_ZN40_INTERNAL_5984a20e_4_k_cu_d928e9da_293564cuda3std3__45__cpo5beginE - _ZN40_INTERNAL_5984a20e_4_k_cu_d928e9da_293564cuda3std6ranges3__45__cpo9iter_moveE)
_ZN40_INTERNAL_5984a20e_4_k_cu_d928e9da_293564cuda3std6ranges3__45__cpo9iter_moveE:
	.zero		1
	.type		_ZN40_INTERNAL_5984a20e_4_k_cu_d928e9da_293564cuda3std3__45__cpo5beginE,@object
	.size		_ZN40_INTERNAL_5984a20e_4_k_cu_d928e9da_293564cuda3std3__45__cpo5beginE,(_ZN40_INTERNAL_5984a20e_4_k_cu_d928e9da_293564cuda3std3__442_GLOBAL__N__5984a20e_4_k_cu_d928e9da_293566ignoreE - _ZN40_INTERNAL_5984a20e_4_k_cu_d928e9da_293564cuda3std3__45__cpo5beginE)
_ZN40_INTERNAL_5984a20e_4_k_cu_d928e9da_293564cuda3std3__45__cpo5beginE:
	.zero		1
	.type		_ZN40_INTERNAL_5984a20e_4_k_cu_d928e9da_293564cuda3std3__442_GLOBAL__N__5984a20e_4_k_cu_d928e9da_293566ignoreE,@object
	.size		_ZN40_INTERNAL_5984a20e_4_k_cu_d928e9da_293564cuda3std3__442_GLOBAL__N__5984a20e_4_k_cu_d928e9da_293566ignoreE,(_ZN40_INTERNAL_5984a20e_4_k_cu_d928e9da_293564cute7productE - _ZN40_INTERNAL_5984a20e_4_k_cu_d928e9da_293564cuda3std3__442_GLOBAL__N__5984a20e_4_k_cu_d928e9da_293566ignoreE)
_ZN40_INTERNAL_5984a20e_4_k_cu_d928e9da_293564cuda3std3__442_GLOBAL__N__5984a20e_4_k_cu_d928e9da_293566ignoreE:
	.zero		1
	.type		_ZN40_INTERNAL_5984a20e_4_k_cu_d928e9da_293564cute7productE,@object
	.size		_ZN40_INTERNAL_5984a20e_4_k_cu_d928e9da_293564cute7productE,(_ZN40_INTERNAL_5984a20e_4_k_cu_d928e9da_293564cuda3std3__45__cpo3endE - _ZN40_INTERNAL_5984a20e_4_k_cu_d928e9da_293564cute7productE)
_ZN40_INTERNAL_5984a20e_4_k_cu_d928e9da_293564cute7productE:
	.zero		1
	.type		_ZN40_INTERNAL_5984a20e_4_k_cu_d928e9da_293564cuda3std3__45__cpo3endE,@object
	.size		_ZN40_INTERNAL_5984a20e_4_k_cu_d928e9da_293564cuda3std3__45__cpo3endE,(_ZN40_INTERNAL_5984a20e_4_k_cu_d928e9da_293564cuda3std3__419piecewise_constructE - _ZN40_INTERNAL_5984a20e_4_k_cu_d928e9da_293564cuda3std3__45__cpo3endE)
_ZN40_INTERNAL_5984a20e_4_k_cu_d928e9da_293564cuda3std3__45__cpo3endE:
	.zero		1
	.type		_ZN40_INTERNAL_5984a20e_4_k_cu_d928e9da_293564cuda3std3__419piecewise_constructE,@object
	.size		_ZN40_INTERNAL_5984a20e_4_k_cu_d928e9da_293564cuda3std3__419piecewise_constructE,(_ZN40_INTERNAL_5984a20e_4_k_cu_d928e9da_293564cuda3std3__45__cpo4cendE - _ZN40_INTERNAL_5984a20e_4_k_cu_d928e9da_293564cuda3std3__419piecewise_constructE)
_ZN40_INTERNAL_5984a20e_4_k_cu_d928e9da_293564cuda3std3__419piecewise_constructE:
	.zero		1
	.type		_ZN40_INTERNAL_5984a20e_4_k_cu_d928e9da_293564cuda3std3__45__cpo4cendE,@object
	.size		_ZN40_INTERNAL_5984a20e_4_k_cu_d928e9da_293564cuda3std3__45__cpo4cendE,(_ZN40_INTERNAL_5984a20e_4_k_cu_d928e9da_293564cuda3std6ranges3__45__cpo4swapE - _ZN40_INTERNAL_5984a20e_4_k_cu_d928e9da_293564cuda3std3__45__cpo4cendE)
_ZN40_INTERNAL_5984a20e_4_k_cu_d928e9da_293564cuda3std3__45__cpo4cendE:
	.zero		1
	.type		_ZN40_INTERNAL_5984a20e_4_k_cu_d928e9da_293564cuda3std6ranges3__45__cpo4swapE,@object
	.size		_ZN40_INTERNAL_5984a20e_4_k_cu_d928e9da_293564cuda3std6ranges3__45__cpo4swapE,(.L_11 - _ZN40_INTERNAL_5984a20e_4_k_cu_d928e9da_293564cuda3std6ranges3__45__cpo4swapE)
_ZN40_INTERNAL_5984a20e_4_k_cu_d928e9da_293564cuda3std6ranges3__45__cpo4swapE:
	.zero		1
.L_11:


//--------------------- .nv.constant0._ZN7cutlass13device_kernelINS_4gemm6kernel13GemmUniversalIN4cute5tupleIJiiiiEEENS1_10collective13CollectiveMmaINS1_35MainloopSm100TmaUmmaWarpSpecializedILi7ELi2ELi2ENS5_IJNS4_1CILi1EEESB_SB_EEEEENS5_IJNSA_ILi128EEENSA_ILi256EEENSA_ILi64EEEEEENS_12float_e4m3_tENS5_IJlSB_lEEESI_SJ_NS4_8TiledMMAINS4_8MMA_AtomIJNS4_10MMA_TraitsINS4_19SM100_MMA_F8F6F4_SSEJSI_SI_fSE_SF_NS4_17integral_constantINS4_4UMMA5MajorELSQ_0EEESR_NSO_INSP_7ScaleInELSS_0EEEST_EEEEEENS4_6LayoutISC_NS5_IJNSA_ILi0EEESX_SX_EEEEENS5_IJNS4_10UnderscoreES10_S10_EEEEENS4_13SM90_TMA_LOADENS4_14ComposedLayoutINS4_7SwizzleILi2ELi4ELi3EEENS4_18smem_ptr_flag_bitsILi8EEENSW_INS5_IJNSA_ILi8EEESG_EEENS5_IJSG_SB_EEEEEEEvNS4_8identityES13_S1D_vS1E_EENS_8epilogue10collective18CollectiveEpilogueINS1G_23Sm100TmaWarpSpecializedILi4ELi2ELi64ELb0ELb0EEEJSH_NS5_IJNSW_ISE_SB_EENSW_ISG_SB_EEEEESI_SJ_SI_SJ_NS1G_6fusion15FusionCallbacksIS1K_NS1O_17LinearCombinationISI_fSI_fLNS_15FloatRoundStyleE2EEESH_S1N_JEEENS4_5SM1004TMEM4LOAD26SM100_TMEM_LOAD_32dp32b64xES13_S1D_NS4_39AutoVectorizingCopyWithAssumedAlignmentILi128EEENS4_14SM90_TMA_STOREES1D_S1Z_S1Z_EEEvvEEEEvNT_6ParamsE --------------------------
	.section	.nv.constant0._ZN7cutlass13device_kernelINS_4gemm6kernel13GemmUniversalIN4cute5tupleIJiiiiEEENS1_10collective13CollectiveMmaINS1_35MainloopSm100TmaUmmaWarpSpecializedILi7ELi2ELi2ENS5_IJNS4_1CILi1EEESB_SB_EEEEENS5_IJNSA_ILi128EEENSA_ILi256EEENSA_ILi64EEEEEENS_12float_e4m3_tENS5_IJlSB_lEEESI_SJ_NS4_8TiledMMAINS4_8MMA_AtomIJNS4_10MMA_TraitsINS4_19SM100_MMA_F8F6F4_SSEJSI_SI_fSE_SF_NS4_17integral_constantINS4_4UMMA5MajorELSQ_0EEESR_NSO_INSP_7ScaleInELSS_0EEEST_EEEEEENS4_6LayoutISC_NS5_IJNSA_ILi0EEESX_SX_EEEEENS5_IJNS4_10UnderscoreES10_S10_EEEEENS4_13SM90_TMA_LOADENS4_14ComposedLayoutINS4_7SwizzleILi2ELi4ELi3EEENS4_18smem_ptr_flag_bitsILi8EEENSW_INS5_IJNSA_ILi8EEESG_EEENS5_IJSG_SB_EEEEEEEvNS4_8identityES13_S1D_vS1E_EENS_8epilogue10collective18CollectiveEpilogueINS1G_23Sm100TmaWarpSpecializedILi4ELi2ELi64ELb0ELb0EEEJSH_NS5_IJNSW_ISE_SB_EENSW_ISG_SB_EEEEESI_SJ_SI_SJ_NS1G_6fusion15FusionCallbacksIS1K_NS1O_17LinearCombinationISI_fSI_fLNS_15FloatRoundStyleE2EEESH_S1N_JEEENS4_5SM1004TMEM4LOAD26SM100_TMEM_LOAD_32dp32b64xES13_S1D_NS4_39AutoVectorizingCopyWithAssumedAlignmentILi128EEENS4_14SM90_TMA_STOREES1D_S1Z_S1Z_EEEvvEEEEvNT_6ParamsE,"a",@progbits
	.sectionflags	@""
	.align	4
.nv.constant0._ZN7cutlass13device_kernelINS_4gemm6kernel13GemmUniversalIN4cute5tupleIJiiiiEEENS1_10collective13CollectiveMmaINS1_35MainloopSm100TmaUmmaWarpSpecializedILi7ELi2ELi2ENS5_IJNS4_1CILi1EEESB_SB_EEEEENS5_IJNSA_ILi128EEENSA_ILi256EEENSA_ILi64EEEEEENS_12float_e4m3_tENS5_IJlSB_lEEESI_SJ_NS4_8TiledMMAINS4_8MMA_AtomIJNS4_10MMA_TraitsINS4_19SM100_MMA_F8F6F4_SSEJSI_SI_fSE_SF_NS4_17integral_constantINS4_4UMMA5MajorELSQ_0EEESR_NSO_INSP_7ScaleInELSS_0EEEST_EEEEEENS4_6LayoutISC_NS5_IJNSA_ILi0EEESX_SX_EEEEENS5_IJNS4_10UnderscoreES10_S10_EEEEENS4_13SM90_TMA_LOADENS4_14ComposedLayoutINS4_7SwizzleILi2ELi4ELi3EEENS4_18smem_ptr_flag_bitsILi8EEENSW_INS5_IJNSA_ILi8EEESG_EEENS5_IJSG_SB_EEEEEEEvNS4_8identityES13_S1D_vS1E_EENS_8epilogue10collective18CollectiveEpilogueINS1G_23Sm100TmaWarpSpecializedILi4ELi2ELi64ELb0ELb0EEEJSH_NS5_IJNSW_ISE_SB_EENSW_ISG_SB_EEEEESI_SJ_SI_SJ_NS1G_6fusion15FusionCallbacksIS1K_NS1O_17LinearCombinationISI_fSI_fLNS_15FloatRoundStyleE2EEESH_S1N_JEEENS4_5SM1004TMEM4LOAD26SM100_TMEM_LOAD_32dp32b64xES13_S1D_NS4_39AutoVectorizingCopyWithAssumedAlignmentILi128EEENS4_14SM90_TMA_STOREES1D_S1Z_S1Z_EEEvvEEEEvNT_6ParamsE:
	.zero		2944


//--------------------- SYMBOLS --------------------------

	.type		.nv.reservedSmem.offset0,@object
	.size		.nv.reservedSmem.offset0,0x4
	.type		.nv.reservedSmem.cap,@object
	.size		.nv.reservedSmem.cap,0x4
	.type		__assertfail,@function
